//
// Generated by NVIDIA NVVM Compiler
//
// Compiler Build ID: CL-36424714
// Cuda compilation tools, release 13.0, V13.0.88
// Based on NVVM 20.0.0
//

.version 9.0
.target sm_100
.address_size 64

	// .globl	_Z22k_count_cells_per_genexPKiPKffPi

.visible .entry _Z22k_count_cells_per_genexPKiPKffPi(
	.param .u64 _Z22k_count_cells_per_genexPKiPKffPi_param_0,
	.param .u64 .ptr .align 1 _Z22k_count_cells_per_genexPKiPKffPi_param_1,
	.param .u64 .ptr .align 1 _Z22k_count_cells_per_genexPKiPKffPi_param_2,
	.param .f32 _Z22k_count_cells_per_genexPKiPKffPi_param_3,
	.param .u64 .ptr .align 1 _Z22k_count_cells_per_genexPKiPKffPi_param_4
)
{
	.reg .pred 	%p<13>;
	.reg .b32 	%r<18>;
	.reg .b32 	%f<7>;
	.reg .b64 	%rd<77>;

	ld.param.u64 	%rd34, [_Z22k_count_cells_per_genexPKiPKffPi_param_0];
	ld.param.u64 	%rd35, [_Z22k_count_cells_per_genexPKiPKffPi_param_1];
	ld.param.u64 	%rd36, [_Z22k_count_cells_per_genexPKiPKffPi_param_2];
	ld.param.f32 	%f1, [_Z22k_count_cells_per_genexPKiPKffPi_param_3];
	ld.param.u64 	%rd37, [_Z22k_count_cells_per_genexPKiPKffPi_param_4];
	cvta.to.global.u64 	%rd1, %rd37;
	cvta.to.global.u64 	%rd2, %rd35;
	cvta.to.global.u64 	%rd3, %rd36;
	mov.u32 	%r1, %ctaid.x;
	cvt.u64.u32 	%rd4, %r1;
	mov.u32 	%r2, %ntid.x;
	cvt.u64.u32 	%rd5, %r2;
	mul.wide.u32 	%rd38, %r1, %r2;
	mov.u32 	%r3, %tid.x;
	cvt.u64.u32 	%rd6, %r3;
	add.s64 	%rd75, %rd38, %rd6;
	setp.ge.s64 	%p1, %rd75, %rd34;
	@%p1 bra 	$L__BB0_20;
	mov.u32 	%r4, %nctaid.x;
	cvt.u64.u32 	%rd39, %r4;
	mul.lo.s64 	%rd8, %rd5, %rd39;
	add.s64 	%rd40, %rd39, %rd4;
	mad.lo.s64 	%rd41, %rd40, %rd5, %rd6;
	max.u64 	%rd42, %rd34, %rd41;
	setp.lt.u64 	%p2, %rd41, %rd34;
	selp.u64 	%rd9, 1, 0, %p2;
	add.s64 	%rd43, %rd41, %rd9;
	sub.s64 	%rd10, %rd42, %rd43;
	or.b64  	%rd44, %rd10, %rd8;
	and.b64  	%rd45, %rd44, -4294967296;
	setp.ne.s64 	%p3, %rd45, 0;
	@%p3 bra 	$L__BB0_3;
	cvt.u32.u64 	%r5, %rd8;
	cvt.u32.u64 	%r6, %rd10;
	div.u32 	%r7, %r6, %r5;
	cvt.u64.u32 	%rd71, %r7;
	bra.uni 	$L__BB0_4;
$L__BB0_3:
	div.u64 	%rd71, %rd10, %rd8;
$L__BB0_4:
	add.s64 	%rd14, %rd71, %rd9;
	and.b64  	%rd46, %rd14, 3;
	setp.eq.s64 	%p4, %rd46, 3;
	@%p4 bra 	$L__BB0_9;
	shl.b64 	%rd73, %rd75, 2;
	shl.b64 	%rd16, %rd8, 2;
	add.s64 	%rd47, %rd14, 1;
	and.b64  	%rd48, %rd47, 3;
	neg.s64 	%rd72, %rd48;
$L__BB0_6:
	.pragma "nounroll";
	add.s64 	%rd49, %rd3, %rd73;
	ld.global.nc.f32 	%f2, [%rd49];
	setp.leu.f32 	%p5, %f2, %f1;
	@%p5 bra 	$L__BB0_8;
	add.s64 	%rd50, %rd2, %rd73;
	ld.global.nc.u32 	%r8, [%rd50];
	mul.wide.s32 	%rd51, %r8, 4;
	add.s64 	%rd52, %rd1, %rd51;
	atom.global.add.u32 	%r9, [%rd52], 1;
$L__BB0_8:
	add.s64 	%rd75, %rd75, %rd8;
	add.s64 	%rd73, %rd73, %rd16;
	add.s64 	%rd72, %rd72, 1;
	setp.ne.s64 	%p6, %rd72, 0;
	@%p6 bra 	$L__BB0_6;
$L__BB0_9:
	setp.lt.u64 	%p7, %rd14, 3;
	@%p7 bra 	$L__BB0_20;
	shl.b64 	%rd28, %rd8, 2;
$L__BB0_11:
	shl.b64 	%rd53, %rd75, 2;
	add.s64 	%rd26, %rd3, %rd53;
	ld.global.nc.f32 	%f3, [%rd26];
	setp.leu.f32 	%p8, %f3, %f1;
	@%p8 bra 	$L__BB0_13;
	add.s64 	%rd55, %rd2, %rd53;
	ld.global.nc.u32 	%r10, [%rd55];
	mul.wide.s32 	%rd56, %r10, 4;
	add.s64 	%rd57, %rd1, %rd56;
	atom.global.add.u32 	%r11, [%rd57], 1;
$L__BB0_13:
	add.s64 	%rd27, %rd75, %rd8;
	add.s64 	%rd29, %rd26, %rd28;
	ld.global.nc.f32 	%f4, [%rd29];
	setp.leu.f32 	%p9, %f4, %f1;
	@%p9 bra 	$L__BB0_15;
	shl.b64 	%rd58, %rd27, 2;
	add.s64 	%rd59, %rd2, %rd58;
	ld.global.nc.u32 	%r12, [%rd59];
	mul.wide.s32 	%rd60, %r12, 4;
	add.s64 	%rd61, %rd1, %rd60;
	atom.global.add.u32 	%r13, [%rd61], 1;
$L__BB0_15:
	add.s64 	%rd30, %rd27, %rd8;
	add.s64 	%rd31, %rd29, %rd28;
	ld.global.nc.f32 	%f5, [%rd31];
	setp.leu.f32 	%p10, %f5, %f1;
	@%p10 bra 	$L__BB0_17;
	shl.b64 	%rd62, %rd30, 2;
	add.s64 	%rd63, %rd2, %rd62;
	ld.global.nc.u32 	%r14, [%rd63];
	mul.wide.s32 	%rd64, %r14, 4;
	add.s64 	%rd65, %rd1, %rd64;
	atom.global.add.u32 	%r15, [%rd65], 1;
$L__BB0_17:
	add.s64 	%rd32, %rd30, %rd8;
	add.s64 	%rd66, %rd31, %rd28;
	ld.global.nc.f32 	%f6, [%rd66];
	setp.leu.f32 	%p11, %f6, %f1;
	@%p11 bra 	$L__BB0_19;
	shl.b64 	%rd67, %rd32, 2;
	add.s64 	%rd68, %rd2, %rd67;
	ld.global.nc.u32 	%r16, [%rd68];
	mul.wide.s32 	%rd69, %r16, 4;
	add.s64 	%rd70, %rd1, %rd69;
	atom.global.add.u32 	%r17, [%rd70], 1;
$L__BB0_19:
	add.s64 	%rd75, %rd32, %rd8;
	setp.lt.s64 	%p12, %rd75, %rd34;
	@%p12 bra 	$L__BB0_11;
$L__BB0_20:
	ret;

}
	// .globl	_Z16k_ngene_per_cellxPKxPKiPKfPKhPi
.visible .entry _Z16k_ngene_per_cellxPKxPKiPKfPKhPi(
	.param .u64 _Z16k_ngene_per_cellxPKxPKiPKfPKhPi_param_0,
	.param .u64 .ptr .align 1 _Z16k_ngene_per_cellxPKxPKiPKfPKhPi_param_1,
	.param .u64 .ptr .align 1 _Z16k_ngene_per_cellxPKxPKiPKfPKhPi_param_2,
	.param .u64 .ptr .align 1 _Z16k_ngene_per_cellxPKxPKiPKfPKhPi_param_3,
	.param .u64 .ptr .align 1 _Z16k_ngene_per_cellxPKxPKiPKfPKhPi_param_4,
	.param .u64 .ptr .align 1 _Z16k_ngene_per_cellxPKxPKiPKfPKhPi_param_5
)
{
	.reg .pred 	%p<41>;
	.reg .b16 	%rs<31>;
	.reg .b32 	%r<116>;
	.reg .b32 	%f<16>;
	.reg .b64 	%rd<91>;

	ld.param.u64 	%rd32, [_Z16k_ngene_per_cellxPKxPKiPKfPKhPi_param_0];
	ld.param.u64 	%rd30, [_Z16k_ngene_per_cellxPKxPKiPKfPKhPi_param_1];
	ld.param.u64 	%rd33, [_Z16k_ngene_per_cellxPKxPKiPKfPKhPi_param_2];
	ld.param.u64 	%rd34, [_Z16k_ngene_per_cellxPKxPKiPKfPKhPi_param_3];
	ld.param.u64 	%rd35, [_Z16k_ngene_per_cellxPKxPKiPKfPKhPi_param_4];
	ld.param.u64 	%rd31, [_Z16k_ngene_per_cellxPKxPKiPKfPKhPi_param_5];
	cvta.to.global.u64 	%rd1, %rd34;
	cvta.to.global.u64 	%rd2, %rd35;
	cvta.to.global.u64 	%rd3, %rd33;
	mov.u32 	%r54, %ctaid.x;
	mov.u32 	%r55, %ntid.x;
	mul.wide.u32 	%rd36, %r54, %r55;
	mov.u32 	%r56, %tid.x;
	cvt.u64.u32 	%rd37, %r56;
	add.s64 	%rd4, %rd36, %rd37;
	setp.ge.s64 	%p1, %rd4, %rd32;
	@%p1 bra 	$L__BB1_44;
	cvta.to.global.u64 	%rd38, %rd30;
	shl.b64 	%rd39, %rd4, 3;
	add.s64 	%rd40, %rd38, %rd39;
	ld.global.nc.u64 	%rd88, [%rd40];
	ld.global.nc.u64 	%rd6, [%rd40+8];
	setp.ge.s64 	%p2, %rd88, %rd6;
	mov.b32 	%r115, 0;
	@%p2 bra 	$L__BB1_43;
	sub.s64 	%rd7, %rd6, %rd88;
	and.b64  	%rd8, %rd7, 7;
	sub.s64 	%rd41, %rd88, %rd6;
	setp.gt.u64 	%p3, %rd41, -8;
	mov.b32 	%r115, 0;
	@%p3 bra 	$L__BB1_21;
	and.b64  	%rd86, %rd7, -8;
	shl.b64 	%rd42, %rd88, 2;
	add.s64 	%rd43, %rd42, 16;
	add.s64 	%rd85, %rd3, %rd43;
	add.s64 	%rd84, %rd1, %rd43;
	mov.b32 	%r115, 0;
$L__BB1_4:
	.pragma "nounroll";
	ld.global.nc.u32 	%r62, [%rd85+-16];
	cvt.s64.s32 	%rd44, %r62;
	add.s64 	%rd45, %rd2, %rd44;
	ld.global.nc.u8 	%rs1, [%rd45];
	cvt.u16.u8 	%rs2, %rs1;
	setp.eq.s16 	%p4, %rs2, 0;
	mov.b32 	%r94, 0;
	@%p4 bra 	$L__BB1_6;
	ld.global.nc.f32 	%f1, [%rd84+-16];
	setp.gt.f32 	%p5, %f1, 0f00000000;
	selp.u32 	%r94, 1, 0, %p5;
$L__BB1_6:
	add.s32 	%r4, %r94, %r115;
	ld.global.nc.u32 	%r64, [%rd85+-12];
	cvt.s64.s32 	%rd46, %r64;
	add.s64 	%rd47, %rd2, %rd46;
	ld.global.nc.u8 	%rs3, [%rd47];
	cvt.u16.u8 	%rs4, %rs3;
	setp.eq.s16 	%p6, %rs4, 0;
	mov.b32 	%r95, 0;
	@%p6 bra 	$L__BB1_8;
	ld.global.nc.f32 	%f2, [%rd84+-12];
	setp.gt.f32 	%p7, %f2, 0f00000000;
	selp.u32 	%r95, 1, 0, %p7;
$L__BB1_8:
	add.s32 	%r7, %r95, %r4;
	ld.global.nc.u32 	%r66, [%rd85+-8];
	cvt.s64.s32 	%rd48, %r66;
	add.s64 	%rd49, %rd2, %rd48;
	ld.global.nc.u8 	%rs5, [%rd49];
	cvt.u16.u8 	%rs6, %rs5;
	setp.eq.s16 	%p8, %rs6, 0;
	mov.b32 	%r96, 0;
	@%p8 bra 	$L__BB1_10;
	ld.global.nc.f32 	%f3, [%rd84+-8];
	setp.gt.f32 	%p9, %f3, 0f00000000;
	selp.u32 	%r96, 1, 0, %p9;
$L__BB1_10:
	add.s32 	%r10, %r96, %r7;
	ld.global.nc.u32 	%r68, [%rd85+-4];
	cvt.s64.s32 	%rd50, %r68;
	add.s64 	%rd51, %rd2, %rd50;
	ld.global.nc.u8 	%rs7, [%rd51];
	cvt.u16.u8 	%rs8, %rs7;
	setp.eq.s16 	%p10, %rs8, 0;
	mov.b32 	%r97, 0;
	@%p10 bra 	$L__BB1_12;
	ld.global.nc.f32 	%f4, [%rd84+-4];
	setp.gt.f32 	%p11, %f4, 0f00000000;
	selp.u32 	%r97, 1, 0, %p11;
$L__BB1_12:
	add.s32 	%r13, %r97, %r10;
	ld.global.nc.u32 	%r70, [%rd85];
	cvt.s64.s32 	%rd52, %r70;
	add.s64 	%rd53, %rd2, %rd52;
	ld.global.nc.u8 	%rs9, [%rd53];
	cvt.u16.u8 	%rs10, %rs9;
	setp.eq.s16 	%p12, %rs10, 0;
	mov.b32 	%r98, 0;
	@%p12 bra 	$L__BB1_14;
	ld.global.nc.f32 	%f5, [%rd84];
	setp.gt.f32 	%p13, %f5, 0f00000000;
	selp.u32 	%r98, 1, 0, %p13;
$L__BB1_14:
	add.s32 	%r16, %r98, %r13;
	ld.global.nc.u32 	%r72, [%rd85+4];
	cvt.s64.s32 	%rd54, %r72;
	add.s64 	%rd55, %rd2, %rd54;
	ld.global.nc.u8 	%rs11, [%rd55];
	cvt.u16.u8 	%rs12, %rs11;
	setp.eq.s16 	%p14, %rs12, 0;
	mov.b32 	%r99, 0;
	@%p14 bra 	$L__BB1_16;
	ld.global.nc.f32 	%f6, [%rd84+4];
	setp.gt.f32 	%p15, %f6, 0f00000000;
	selp.u32 	%r99, 1, 0, %p15;
$L__BB1_16:
	add.s32 	%r19, %r99, %r16;
	ld.global.nc.u32 	%r74, [%rd85+8];
	cvt.s64.s32 	%rd56, %r74;
	add.s64 	%rd57, %rd2, %rd56;
	ld.global.nc.u8 	%rs13, [%rd57];
	cvt.u16.u8 	%rs14, %rs13;
	setp.eq.s16 	%p16, %rs14, 0;
	mov.b32 	%r100, 0;
	@%p16 bra 	$L__BB1_18;
	ld.global.nc.f32 	%f7, [%rd84+8];
	setp.gt.f32 	%p17, %f7, 0f00000000;
	selp.u32 	%r100, 1, 0, %p17;
$L__BB1_18:
	add.s32 	%r22, %r100, %r19;
	ld.global.nc.u32 	%r76, [%rd85+12];
	cvt.s64.s32 	%rd58, %r76;
	add.s64 	%rd59, %rd2, %rd58;
	ld.global.nc.u8 	%rs15, [%rd59];
	cvt.u16.u8 	%rs16, %rs15;
	setp.eq.s16 	%p18, %rs16, 0;
	mov.b32 	%r101, 0;
	@%p18 bra 	$L__BB1_20;
	ld.global.nc.f32 	%f8, [%rd84+12];
	setp.gt.f32 	%p19, %f8, 0f00000000;
	selp.u32 	%r101, 1, 0, %p19;
$L__BB1_20:
	add.s32 	%r115, %r101, %r22;
	add.s64 	%rd88, %rd88, 8;
	add.s64 	%rd86, %rd86, -8;
	add.s64 	%rd85, %rd85, 32;
	add.s64 	%rd84, %rd84, 32;
	setp.ne.s64 	%p20, %rd86, 0;
	@%p20 bra 	$L__BB1_4;
$L__BB1_21:
	setp.eq.s64 	%p21, %rd8, 0;
	@%p21 bra 	$L__BB1_43;
	and.b64  	%rd21, %rd7, 3;
	setp.lt.u64 	%p22, %rd8, 4;
	@%p22 bra 	$L__BB1_32;
	shl.b64 	%rd60, %rd88, 2;
	add.s64 	%rd22, %rd3, %rd60;
	ld.global.nc.u32 	%r79, [%rd22];
	cvt.s64.s32 	%rd61, %r79;
	add.s64 	%rd62, %rd2, %rd61;
	ld.global.nc.u8 	%rs17, [%rd62];
	cvt.u16.u8 	%rs18, %rs17;
	setp.eq.s16 	%p23, %rs18, 0;
	add.s64 	%rd23, %rd1, %rd60;
	mov.b32 	%r104, 0;
	@%p23 bra 	$L__BB1_25;
	ld.global.nc.f32 	%f9, [%rd23];
	setp.gt.f32 	%p24, %f9, 0f00000000;
	selp.u32 	%r104, 1, 0, %p24;
$L__BB1_25:
	add.s32 	%r30, %r104, %r115;
	ld.global.nc.u32 	%r81, [%rd22+4];
	cvt.s64.s32 	%rd63, %r81;
	add.s64 	%rd64, %rd2, %rd63;
	ld.global.nc.u8 	%rs19, [%rd64];
	cvt.u16.u8 	%rs20, %rs19;
	setp.eq.s16 	%p25, %rs20, 0;
	mov.b32 	%r105, 0;
	@%p25 bra 	$L__BB1_27;
	ld.global.nc.f32 	%f10, [%rd23+4];
	setp.gt.f32 	%p26, %f10, 0f00000000;
	selp.u32 	%r105, 1, 0, %p26;
$L__BB1_27:
	add.s32 	%r33, %r105, %r30;
	ld.global.nc.u32 	%r83, [%rd22+8];
	cvt.s64.s32 	%rd65, %r83;
	add.s64 	%rd66, %rd2, %rd65;
	ld.global.nc.u8 	%rs21, [%rd66];
	cvt.u16.u8 	%rs22, %rs21;
	setp.eq.s16 	%p27, %rs22, 0;
	mov.b32 	%r106, 0;
	@%p27 bra 	$L__BB1_29;
	ld.global.nc.f32 	%f11, [%rd23+8];
	setp.gt.f32 	%p28, %f11, 0f00000000;
	selp.u32 	%r106, 1, 0, %p28;
$L__BB1_29:
	add.s32 	%r36, %r106, %r33;
	ld.global.nc.u32 	%r85, [%rd22+12];
	cvt.s64.s32 	%rd67, %r85;
	add.s64 	%rd68, %rd2, %rd67;
	ld.global.nc.u8 	%rs23, [%rd68];
	cvt.u16.u8 	%rs24, %rs23;
	setp.eq.s16 	%p29, %rs24, 0;
	mov.b32 	%r107, 0;
	@%p29 bra 	$L__BB1_31;
	ld.global.nc.f32 	%f12, [%rd23+12];
	setp.gt.f32 	%p30, %f12, 0f00000000;
	selp.u32 	%r107, 1, 0, %p30;
$L__BB1_31:
	add.s32 	%r115, %r107, %r36;
	add.s64 	%rd88, %rd88, 4;
$L__BB1_32:
	setp.eq.s64 	%p31, %rd21, 0;
	@%p31 bra 	$L__BB1_43;
	setp.eq.s64 	%p32, %rd21, 1;
	@%p32 bra 	$L__BB1_39;
	shl.b64 	%rd69, %rd88, 2;
	add.s64 	%rd26, %rd3, %rd69;
	ld.global.nc.u32 	%r88, [%rd26];
	cvt.s64.s32 	%rd70, %r88;
	add.s64 	%rd71, %rd2, %rd70;
	ld.global.nc.u8 	%rs25, [%rd71];
	cvt.u16.u8 	%rs26, %rs25;
	setp.eq.s16 	%p33, %rs26, 0;
	add.s64 	%rd27, %rd1, %rd69;
	mov.b32 	%r110, 0;
	@%p33 bra 	$L__BB1_36;
	ld.global.nc.f32 	%f13, [%rd27];
	setp.gt.f32 	%p34, %f13, 0f00000000;
	selp.u32 	%r110, 1, 0, %p34;
$L__BB1_36:
	add.s32 	%r44, %r110, %r115;
	ld.global.nc.u32 	%r90, [%rd26+4];
	cvt.s64.s32 	%rd72, %r90;
	add.s64 	%rd73, %rd2, %rd72;
	ld.global.nc.u8 	%rs27, [%rd73];
	cvt.u16.u8 	%rs28, %rs27;
	setp.eq.s16 	%p35, %rs28, 0;
	mov.b32 	%r111, 0;
	@%p35 bra 	$L__BB1_38;
	ld.global.nc.f32 	%f14, [%rd27+4];
	setp.gt.f32 	%p36, %f14, 0f00000000;
	selp.u32 	%r111, 1, 0, %p36;
$L__BB1_38:
	add.s32 	%r115, %r111, %r44;
	add.s64 	%rd88, %rd88, 2;
$L__BB1_39:
	and.b64  	%rd74, %rd7, 1;
	setp.eq.b64 	%p37, %rd74, 1;
	not.pred 	%p38, %p37;
	@%p38 bra 	$L__BB1_43;
	shl.b64 	%rd75, %rd88, 2;
	add.s64 	%rd76, %rd3, %rd75;
	ld.global.nc.u32 	%r92, [%rd76];
	cvt.s64.s32 	%rd77, %r92;
	add.s64 	%rd78, %rd2, %rd77;
	ld.global.nc.u8 	%rs29, [%rd78];
	cvt.u16.u8 	%rs30, %rs29;
	setp.eq.s16 	%p39, %rs30, 0;
	mov.b32 	%r114, 0;
	@%p39 bra 	$L__BB1_42;
	add.s64 	%rd80, %rd1, %rd75;
	ld.global.nc.f32 	%f15, [%rd80];
	setp.gt.f32 	%p40, %f15, 0f00000000;
	selp.u32 	%r114, 1, 0, %p40;
$L__BB1_42:
	add.s32 	%r115, %r114, %r115;
$L__BB1_43:
	cvta.to.global.u64 	%rd81, %rd31;
	shl.b64 	%rd82, %rd4, 2;
	add.s64 	%rd83, %rd81, %rd82;
	st.global.u32 	[%rd83], %r115;
$L__BB1_44:
	ret;

}
	// .globl	_Z21k_max_per_gene_maskedxPKxPKiPKfPKhS6_Pf
.visible .entry _Z21k_max_per_gene_maskedxPKxPKiPKfPKhS6_Pf(
	.param .u64 _Z21k_max_per_gene_maskedxPKxPKiPKfPKhS6_Pf_param_0,
	.param .u64 .ptr .align 1 _Z21k_max_per_gene_maskedxPKxPKiPKfPKhS6_Pf_param_1,
	.param .u64 .ptr .align 1 _Z21k_max_per_gene_maskedxPKxPKiPKfPKhS6_Pf_param_2,
	.param .u64 .ptr .align 1 _Z21k_max_per_gene_maskedxPKxPKiPKfPKhS6_Pf_param_3,
	.param .u64 .ptr .align 1 _Z21k_max_per_gene_maskedxPKxPKiPKfPKhS6_Pf_param_4,
	.param .u64 .ptr .align 1 _Z21k_max_per_gene_maskedxPKxPKiPKfPKhS6_Pf_param_5,
	.param .u64 .ptr .align 1 _Z21k_max_per_gene_maskedxPKxPKiPKfPKhS6_Pf_param_6
)
{
	.reg .pred 	%p<10>;
	.reg .b16 	%rs<5>;
	.reg .b32 	%r<10>;
	.reg .b32 	%f<4>;
	.reg .b64 	%rd<33>;

	ld.param.u64 	%rd17, [_Z21k_max_per_gene_maskedxPKxPKiPKfPKhS6_Pf_param_0];
	ld.param.u64 	%rd11, [_Z21k_max_per_gene_maskedxPKxPKiPKfPKhS6_Pf_param_1];
	ld.param.u64 	%rd12, [_Z21k_max_per_gene_maskedxPKxPKiPKfPKhS6_Pf_param_2];
	ld.param.u64 	%rd13, [_Z21k_max_per_gene_maskedxPKxPKiPKfPKhS6_Pf_param_3];
	ld.param.u64 	%rd14, [_Z21k_max_per_gene_maskedxPKxPKiPKfPKhS6_Pf_param_4];
	ld.param.u64 	%rd15, [_Z21k_max_per_gene_maskedxPKxPKiPKfPKhS6_Pf_param_5];
	ld.param.u64 	%rd16, [_Z21k_max_per_gene_maskedxPKxPKiPKfPKhS6_Pf_param_6];
	mov.u32 	%r6, %ctaid.x;
	mov.u32 	%r7, %ntid.x;
	mul.wide.u32 	%rd18, %r6, %r7;
	mov.u32 	%r8, %tid.x;
	cvt.u64.u32 	%rd19, %r8;
	add.s64 	%rd1, %rd18, %rd19;
	setp.ge.s64 	%p1, %rd1, %rd17;
	@%p1 bra 	$L__BB2_11;
	cvta.to.global.u64 	%rd20, %rd14;
	add.s64 	%rd21, %rd20, %rd1;
	ld.global.nc.u8 	%rs1, [%rd21];
	cvt.u16.u8 	%rs2, %rs1;
	setp.eq.s16 	%p2, %rs2, 0;
	@%p2 bra 	$L__BB2_11;
	cvta.to.global.u64 	%rd22, %rd11;
	shl.b64 	%rd23, %rd1, 3;
	add.s64 	%rd24, %rd22, %rd23;
	ld.global.nc.u64 	%rd32, [%rd24];
	ld.global.nc.u64 	%rd3, [%rd24+8];
	setp.ge.s64 	%p3, %rd32, %rd3;
	@%p3 bra 	$L__BB2_11;
	cvta.to.global.u64 	%rd4, %rd12;
	cvta.to.global.u64 	%rd5, %rd15;
	cvta.to.global.u64 	%rd6, %rd13;
	cvta.to.global.u64 	%rd7, %rd16;
$L__BB2_4:
	shl.b64 	%rd25, %rd32, 2;
	add.s64 	%rd26, %rd4, %rd25;
	ld.global.nc.u32 	%r1, [%rd26];
	cvt.s64.s32 	%rd27, %r1;
	add.s64 	%rd28, %rd5, %rd27;
	ld.global.nc.u8 	%rs3, [%rd28];
	cvt.u16.u8 	%rs4, %rs3;
	setp.eq.s16 	%p4, %rs4, 0;
	@%p4 bra 	$L__BB2_10;
	add.s64 	%rd30, %rd6, %rd25;
	ld.global.nc.f32 	%f1, [%rd30];
	setp.leu.f32 	%p5, %f1, 0f00000000;
	@%p5 bra 	$L__BB2_10;
	mul.wide.s32 	%rd31, %r1, 4;
	add.s64 	%rd9, %rd7, %rd31;
	ld.global.u32 	%r9, [%rd9];
	mov.b32 	%f2, %r9;
	setp.le.f32 	%p6, %f1, %f2;
	@%p6 bra 	$L__BB2_10;
	mov.b32 	%r3, %f1;
$L__BB2_8:
	mov.b32 	%f3, %r9;
	setp.le.f32 	%p7, %f1, %f3;
	@%p7 bra 	$L__BB2_10;
	atom.relaxed.global.cas.b32 	%r5, [%rd9], %r9, %r3;
	setp.ne.s32 	%p8, %r9, %r5;
	mov.u32 	%r9, %r5;
	@%p8 bra 	$L__BB2_8;
$L__BB2_10:
	add.s64 	%rd32, %rd32, 1;
	setp.lt.s64 	%p9, %rd32, %rd3;
	@%p9 bra 	$L__BB2_4;
$L__BB2_11:
	ret;

}


// ===== COMPILED SASS (sm_100) =====

	.target	sm_100

	.elftype	@"ET_EXEC"


//--------------------- .note.nv.tkinfo           --------------------------
	.section	.note.nv.tkinfo,"",@"SHT_NOTE"
	.sectionflags	@"SHF_NOTE_NV_TKINFO"
	.tkinfo
        /*0018*/ 	.word	0x00000002
        /*0030*/ 	.string	""
        /*0030*/ 	.string	"ptxas"
        /*0030*/ 	.string	"Cuda compilation tools, release 13.0, V13.0.88"
        /*0030*/ 	.string	"Build cuda_13.0.r13.0/compiler.36424714_0"
        /*0030*/ 	.string	"-arch sm_100 -m 64 "



//--------------------- .note.nv.cuinfo           --------------------------
	.section	.note.nv.cuinfo,"",@"SHT_NOTE"
	.sectionflags	@"SHF_NOTE_NV_CUINFO"
        /*0018*/ 	.short	0x0002
        /*001a*/ 	.short	0x0064
        /*001c*/ 	.short	0x0082
	.zero		2


//--------------------- .nv.info                  --------------------------
	.section	.nv.info,"",@"SHT_CUDA_INFO"
	.align	4


	//----- nvinfo : EIATTR_REGCOUNT
	.align		4
        /*0000*/ 	.byte	0x04, 0x2f
        /*0002*/ 	.short	(.L_1 - .L_0)
	.align		4
.L_0:
        /*0004*/ 	.word	index@(_Z22k_count_cells_per_genexPKiPKffPi)
        /*0008*/ 	.word	0x00000019


	//----- nvinfo : EIATTR_FRAME_SIZE
	.align		4
.L_1:
        /*000c*/ 	.byte	0x04, 0x11
        /*000e*/ 	.short	(.L_3 - .L_2)
	.align		4
.L_2:
        /*0010*/ 	.word	index@($__internal_0_$__cuda_sm20_div_u64)
        /*0014*/ 	.word	0x00000000


	//----- nvinfo : EIATTR_FRAME_SIZE
	.align		4
.L_3:
        /*0018*/ 	.byte	0x04, 0x11
        /*001a*/ 	.short	(.L_5 - .L_4)
	.align		4
.L_4:
        /*001c*/ 	.word	index@(_Z22k_count_cells_per_genexPKiPKffPi)
        /*0020*/ 	.word	0x00000000


	//----- nvinfo : EIATTR_REGCOUNT
	.align		4
.L_5:
        /*0024*/ 	.byte	0x04, 0x2f
        /*0026*/ 	.short	(.L_7 - .L_6)
	.align		4
.L_6:
        /*0028*/ 	.word	index@(_Z16k_ngene_per_cellxPKxPKiPKfPKhPi)
        /*002c*/ 	.word	0x0000001d


	//----- nvinfo : EIATTR_FRAME_SIZE
	.align		4
.L_7:
        /*0030*/ 	.byte	0x04, 0x11
        /*0032*/ 	.short	(.L_9 - .L_8)
	.align		4
.L_8:
        /*0034*/ 	.word	index@(_Z16k_ngene_per_cellxPKxPKiPKfPKhPi)
        /*0038*/ 	.word	0x00000000


	//----- nvinfo : EIATTR_REGCOUNT
	.align		4
.L_9:
        /*003c*/ 	.byte	0x04, 0x2f
        /*003e*/ 	.short	(.L_11 - .L_10)
	.align		4
.L_10:
        /*0040*/ 	.word	index@(_Z21k_max_per_gene_maskedxPKxPKiPKfPKhS6_Pf)
        /*0044*/ 	.word	0x0000000e


	//----- nvinfo : EIATTR_FRAME_SIZE
	.align		4
.L_11:
        /*0048*/ 	.byte	0x04, 0x11
        /*004a*/ 	.short	(.L_13 - .L_12)
	.align		4
.L_12:
        /*004c*/ 	.word	index@(_Z21k_max_per_gene_maskedxPKxPKiPKfPKhS6_Pf)
        /*0050*/ 	.word	0x00000000


	//----- nvinfo : EIATTR_MIN_STACK_SIZE
	.align		4
.L_13:
        /*0054*/ 	.byte	0x04, 0x12
        /*0056*/ 	.short	(.L_15 - .L_14)
	.align		4
.L_14:
        /*0058*/ 	.word	index@(_Z21k_max_per_gene_maskedxPKxPKiPKfPKhS6_Pf)
        /*005c*/ 	.word	0x00000000


	//----- nvinfo : EIATTR_MIN_STACK_SIZE
	.align		4
.L_15:
        /*0060*/ 	.byte	0x04, 0x12
        /*0062*/ 	.short	(.L_17 - .L_16)
	.align		4
.L_16:
        /*0064*/ 	.word	index@(_Z16k_ngene_per_cellxPKxPKiPKfPKhPi)
        /*0068*/ 	.word	0x00000000


	//----- nvinfo : EIATTR_MIN_STACK_SIZE
	.align		4
.L_17:
        /*006c*/ 	.byte	0x04, 0x12
        /*006e*/ 	.short	(.L_19 - .L_18)
	.align		4
.L_18:
        /*0070*/ 	.word	index@(_Z22k_count_cells_per_genexPKiPKffPi)
        /*0074*/ 	.word	0x00000000
.L_19:


//--------------------- .nv.compat                --------------------------
	.section	.nv.compat,"",@"SHT_CUDA_COMPAT_INFO"
	.align	4
        /*0000*/ 	.byte	0x02, 0x09, 0x00, 0x00, 0x02, 0x02, 0x01, 0x00, 0x02, 0x05, 0x05, 0x00, 0x03, 0x07, 0x01, 0x01
        /*0010*/ 	.byte	0x02, 0x03, 0x00, 0x00, 0x02, 0x06, 0x01, 0x00, 0x04, 0x0b, 0x08, 0x00, 0x09, 0x00, 0x00, 0x00
        /*0020*/ 	.byte	0x00, 0x00, 0x00, 0x00


//--------------------- .nv.info._Z21k_max_per_gene_maskedxPKxPKiPKfPKhS6_Pf --------------------------
	.section	.nv.info._Z21k_max_per_gene_maskedxPKxPKiPKfPKhS6_Pf,"",@"SHT_CUDA_INFO"
	.sectionflags	@""
	.align	4


	//----- nvinfo : EIATTR_CUDA_API_VERSION
	.align		4
        /*0000*/ 	.byte	0x04, 0x37
        /*0002*/ 	.short	(.L_21 - .L_20)
.L_20:
        /*0004*/ 	.word	0x00000082


	//----- nvinfo : EIATTR_KPARAM_INFO
	.align		4
.L_21:
        /*0008*/ 	.byte	0x04, 0x17
        /*000a*/ 	.short	(.L_23 - .L_22)
.L_22:
        /*000c*/ 	.word	0x00000000
        /*0010*/ 	.short	0x0006
        /*0012*/ 	.short	0x0030
        /*0014*/ 	.byte	0x00, 0xf5, 0x21, 0x00


	//----- nvinfo : EIATTR_KPARAM_INFO
	.align		4
.L_23:
        /*0018*/ 	.byte	0x04, 0x17
        /*001a*/ 	.short	(.L_25 - .L_24)
.L_24:
        /*001c*/ 	.word	0x00000000
        /*0020*/ 	.short	0x0005
        /*0022*/ 	.short	0x0028
        /*0024*/ 	.byte	0x00, 0xf5, 0x21, 0x00


	//----- nvinfo : EIATTR_KPARAM_INFO
	.align		4
.L_25:
        /*0028*/ 	.byte	0x04, 0x17
        /*002a*/ 	.short	(.L_27 - .L_26)
.L_26:
        /*002c*/ 	.word	0x00000000
        /*0030*/ 	.short	0x0004
        /*0032*/ 	.short	0x0020
        /*0034*/ 	.byte	0x00, 0xf5, 0x21, 0x00


	//----- nvinfo : EIATTR_KPARAM_INFO
	.align		4
.L_27:
        /*0038*/ 	.byte	0x04, 0x17
        /*003a*/ 	.short	(.L_29 - .L_28)
.L_28:
        /*003c*/ 	.word	0x00000000
        /*0040*/ 	.short	0x0003
        /*0042*/ 	.short	0x0018
        /*0044*/ 	.byte	0x00, 0xf5, 0x21, 0x00


	//----- nvinfo : EIATTR_KPARAM_INFO
	.align		4
.L_29:
        /*0048*/ 	.byte	0x04, 0x17
        /*004a*/ 	.short	(.L_31 - .L_30)
.L_30:
        /*004c*/ 	.word	0x00000000
        /*0050*/ 	.short	0x0002
        /*0052*/ 	.short	0x0010
        /*0054*/ 	.byte	0x00, 0xf5, 0x21, 0x00


	//----- nvinfo : EIATTR_KPARAM_INFO
	.align		4
.L_31:
        /*0058*/ 	.byte	0x04, 0x17
        /*005a*/ 	.short	(.L_33 - .L_32)
.L_32:
        /*005c*/ 	.word	0x00000000
        /*0060*/ 	.short	0x0001
        /*0062*/ 	.short	0x0008
        /*0064*/ 	.byte	0x00, 0xf5, 0x21, 0x00


	//----- nvinfo : EIATTR_KPARAM_INFO
	.align		4
.L_33:
        /*0068*/ 	.byte	0x04, 0x17
        /*006a*/ 	.short	(.L_35 - .L_34)
.L_34:
        /*006c*/ 	.word	0x00000000
        /*0070*/ 	.short	0x0000
        /*0072*/ 	.short	0x0000
        /*0074*/ 	.byte	0x00, 0xf0, 0x21, 0x00


	//----- nvinfo : EIATTR_SPARSE_MMA_MASK
	.align		4
.L_35:
        /*0078*/ 	.byte	0x03, 0x50
        /*007a*/ 	.short	0x0000


	//----- nvinfo : EIATTR_MAXREG_COUNT
	.align		4
        /*007c*/ 	.byte	0x03, 0x1b
        /*007e*/ 	.short	0x00ff


	//----- nvinfo : EIATTR_MERCURY_ISA_VERSION
	.align		4
        /*0080*/ 	.byte	0x03, 0x5f
        /*0082*/ 	.short	0x0101


	//----- nvinfo : EIATTR_VRC_CTA_INIT_COUNT
	.align		4
        /*0084*/ 	.byte	0x02, 0x4a
	.zero		1
	.zero		1


	//----- nvinfo : EIATTR_EXIT_INSTR_OFFSETS
	.align		4
        /*0088*/ 	.byte	0x04, 0x1c
        /*008a*/ 	.short	(.L_37 - .L_36)


	//   ....[0]....
.L_36:
        /*008c*/ 	.word	0x00000090


	//   ....[1]....
        /*0090*/ 	.word	0x00000100


	//   ....[2]....
        /*0094*/ 	.word	0x00000180


	//   ....[3]....
        /*0098*/ 	.word	0x00000410


	//----- nvinfo : EIATTR_CRS_STACK_SIZE
	.align		4
.L_37:
        /*009c*/ 	.byte	0x04, 0x1e
        /*009e*/ 	.short	(.L_39 - .L_38)
.L_38:
        /*00a0*/ 	.word	0x00000000


	//----- nvinfo : EIATTR_CBANK_PARAM_SIZE
	.align		4
.L_39:
        /*00a4*/ 	.byte	0x03, 0x19
        /*00a6*/ 	.short	0x0038


	//----- nvinfo : EIATTR_PARAM_CBANK
	.align		4
        /*00a8*/ 	.byte	0x04, 0x0a
        /*00aa*/ 	.short	(.L_41 - .L_40)
	.align		4
.L_40:
        /*00ac*/ 	.word	index@(.nv.constant0._Z21k_max_per_gene_maskedxPKxPKiPKfPKhS6_Pf)
        /*00b0*/ 	.short	0x0380
        /*00b2*/ 	.short	0x0038


	//----- nvinfo : EIATTR_SW_WAR
	.align		4
.L_41:
        /*00b4*/ 	.byte	0x04, 0x36
        /*00b6*/ 	.short	(.L_43 - .L_42)
.L_42:
        /*00b8*/ 	.word	0x00000008
.L_43:


//--------------------- .nv.info._Z16k_ngene_per_cellxPKxPKiPKfPKhPi --------------------------
	.section	.nv.info._Z16k_ngene_per_cellxPKxPKiPKfPKhPi,"",@"SHT_CUDA_INFO"
	.sectionflags	@""
	.align	4


	//----- nvinfo : EIATTR_CUDA_API_VERSION
	.align		4
        /*0000*/ 	.byte	0x04, 0x37
        /*0002*/ 	.short	(.L_45 - .L_44)
.L_44:
        /*0004*/ 	.word	0x00000082


	//----- nvinfo : EIATTR_KPARAM_INFO
	.align		4
.L_45:
        /*0008*/ 	.byte	0x04, 0x17
        /*000a*/ 	.short	(.L_47 - .L_46)
.L_46:
        /*000c*/ 	.word	0x00000000
        /*0010*/ 	.short	0x0005
        /*0012*/ 	.short	0x0028
        /*0014*/ 	.byte	0x00, 0xf5, 0x21, 0x00


	//----- nvinfo : EIATTR_KPARAM_INFO
	.align		4
.L_47:
        /*0018*/ 	.byte	0x04, 0x17
        /*001a*/ 	.short	(.L_49 - .L_48)
.L_48:
        /*001c*/ 	.word	0x00000000
        /*0020*/ 	.short	0x0004
        /*0022*/ 	.short	0x0020
        /*0024*/ 	.byte	0x00, 0xf5, 0x21, 0x00


	//----- nvinfo : EIATTR_KPARAM_INFO
	.align		4
.L_49:
        /*0028*/ 	.byte	0x04, 0x17
        /*002a*/ 	.short	(.L_51 - .L_50)
.L_50:
        /*002c*/ 	.word	0x00000000
        /*0030*/ 	.short	0x0003
        /*0032*/ 	.short	0x0018
        /*0034*/ 	.byte	0x00, 0xf5, 0x21, 0x00


	//----- nvinfo : EIATTR_KPARAM_INFO
	.align		4
.L_51:
        /*0038*/ 	.byte	0x04, 0x17
        /*003a*/ 	.short	(.L_53 - .L_52)
.L_52:
        /*003c*/ 	.word	0x00000000
        /*0040*/ 	.short	0x0002
        /*0042*/ 	.short	0x0010
        /*0044*/ 	.byte	0x00, 0xf5, 0x21, 0x00


	//----- nvinfo : EIATTR_KPARAM_INFO
	.align		4
.L_53:
        /*0048*/ 	.byte	0x04, 0x17
        /*004a*/ 	.short	(.L_55 - .L_54)
.L_54:
        /*004c*/ 	.word	0x00000000
        /*0050*/ 	.short	0x0001
        /*0052*/ 	.short	0x0008
        /*0054*/ 	.byte	0x00, 0xf5, 0x21, 0x00


	//----- nvinfo : EIATTR_KPARAM_INFO
	.align		4
.L_55:
        /*0058*/ 	.byte	0x04, 0x17
        /*005a*/ 	.short	(.L_57 - .L_56)
.L_56:
        /*005c*/ 	.word	0x00000000
        /*0060*/ 	.short	0x0000
        /*0062*/ 	.short	0x0000
        /*0064*/ 	.byte	0x00, 0xf0, 0x21, 0x00


	//----- nvinfo : EIATTR_SPARSE_MMA_MASK
	.align		4
.L_57:
        /*0068*/ 	.byte	0x03, 0x50
        /*006a*/ 	.short	0x0000


	//----- nvinfo : EIATTR_MAXREG_COUNT
	.align		4
        /*006c*/ 	.byte	0x03, 0x1b
        /*006e*/ 	.short	0x00ff


	//----- nvinfo : EIATTR_MERCURY_ISA_VERSION
	.align		4
        /*0070*/ 	.byte	0x03, 0x5f
        /*0072*/ 	.short	0x0101


	//----- nvinfo : EIATTR_VRC_CTA_INIT_COUNT
	.align		4
        /*0074*/ 	.byte	0x02, 0x4a
	.zero		1
	.zero		1


	//----- nvinfo : EIATTR_EXIT_INSTR_OFFSETS
	.align		4
        /*0078*/ 	.byte	0x04, 0x1c
        /*007a*/ 	.short	(.L_59 - .L_58)


	//   ....[0]....
.L_58:
        /*007c*/ 	.word	0x00000090


	//   ....[1]....
        /*0080*/ 	.word	0x00001030


	//----- nvinfo : EIATTR_CRS_STACK_SIZE
	.align		4
.L_59:
        /*0084*/ 	.byte	0x04, 0x1e
        /*0086*/ 	.short	(.L_61 - .L_60)
.L_60:
        /*0088*/ 	.word	0x00000000


	//----- nvinfo : EIATTR_CBANK_PARAM_SIZE
	.align		4
.L_61:
        /*008c*/ 	.byte	0x03, 0x19
        /*008e*/ 	.short	0x0030


	//----- nvinfo : EIATTR_PARAM_CBANK
	.align		4
        /*0090*/ 	.byte	0x04, 0x0a
        /*0092*/ 	.short	(.L_63 - .L_62)
	.align		4
.L_62:
        /*0094*/ 	.word	index@(.nv.constant0._Z16k_ngene_per_cellxPKxPKiPKfPKhPi)
        /*0098*/ 	.short	0x0380
        /*009a*/ 	.short	0x0030


	//----- nvinfo : EIATTR_SW_WAR
	.align		4
.L_63:
        /*009c*/ 	.byte	0x04, 0x36
        /*009e*/ 	.short	(.L_65 - .L_64)
.L_64:
        /*00a0*/ 	.word	0x00000008
.L_65:


//--------------------- .nv.info._Z22k_count_cells_per_genexPKiPKffPi --------------------------
	.section	.nv.info._Z22k_count_cells_per_genexPKiPKffPi,"",@"SHT_CUDA_INFO"
	.sectionflags	@""
	.align	4


	//----- nvinfo : EIATTR_CUDA_API_VERSION
	.align		4
        /*0000*/ 	.byte	0x04, 0x37
        /*0002*/ 	.short	(.L_67 - .L_66)
.L_66:
        /*0004*/ 	.word	0x00000082


	//----- nvinfo : EIATTR_KPARAM_INFO
	.align		4
.L_67:
        /*0008*/ 	.byte	0x04, 0x17
        /*000a*/ 	.short	(.L_69 - .L_68)
.L_68:
        /*000c*/ 	.word	0x00000000
        /*0010*/ 	.short	0x0004
        /*0012*/ 	.short	0x0020
        /*0014*/ 	.byte	0x00, 0xf5, 0x21, 0x00


	//----- nvinfo : EIATTR_KPARAM_INFO
	.align		4
.L_69:
        /*0018*/ 	.byte	0x04, 0x17
        /*001a*/ 	.short	(.L_71 - .L_70)
.L_70:
        /*001c*/ 	.word	0x00000000
        /*0020*/ 	.short	0x0003
        /*0022*/ 	.short	0x0018
        /*0024*/ 	.byte	0x00, 0xf0, 0x11, 0x00


	//----- nvinfo : EIATTR_KPARAM_INFO
	.align		4
.L_71:
        /*0028*/ 	.byte	0x04, 0x17
        /*002a*/ 	.short	(.L_73 - .L_72)
.L_72:
        /*002c*/ 	.word	0x00000000
        /*0030*/ 	.short	0x0002
        /*0032*/ 	.short	0x0010
        /*0034*/ 	.byte	0x00, 0xf5, 0x21, 0x00


	//----- nvinfo : EIATTR_KPARAM_INFO
	.align		4
.L_73:
        /*0038*/ 	.byte	0x04, 0x17
        /*003a*/ 	.short	(.L_75 - .L_74)
.L_74:
        /*003c*/ 	.word	0x00000000
        /*0040*/ 	.short	0x0001
        /*0042*/ 	.short	0x0008
        /*0044*/ 	.byte	0x00, 0xf5, 0x21, 0x00


	//----- nvinfo : EIATTR_KPARAM_INFO
	.align		4
.L_75:
        /*0048*/ 	.byte	0x04, 0x17
        /*004a*/ 	.short	(.L_77 - .L_76)
.L_76:
        /*004c*/ 	.word	0x00000000
        /*0050*/ 	.short	0x0000
        /*0052*/ 	.short	0x0000
        /*0054*/ 	.byte	0x00, 0xf0, 0x21, 0x00


	//----- nvinfo : EIATTR_SPARSE_MMA_MASK
	.align		4
.L_77:
        /*0058*/ 	.byte	0x03, 0x50
        /*005a*/ 	.short	0x0000


	//----- nvinfo : EIATTR_MAXREG_COUNT
	.align		4
        /*005c*/ 	.byte	0x03, 0x1b
        /*005e*/ 	.short	0x00ff


	//----- nvinfo : EIATTR_MERCURY_ISA_VERSION
	.align		4
        /*0060*/ 	.byte	0x03, 0x5f
        /*0062*/ 	.short	0x0101


	//----- nvinfo : EIATTR_VRC_CTA_INIT_COUNT
	.align		4
        /*0064*/ 	.byte	0x02, 0x4a
	.zero		1
	.zero		1


	//----- nvinfo : EIATTR_EXIT_INSTR_OFFSETS
	.align		4
        /*0068*/ 	.byte	0x04, 0x1c
        /*006a*/ 	.short	(.L_79 - .L_78)


	//   ....[0]....
.L_78:
        /*006c*/ 	.word	0x00000090


	//   ....[1]....
        /*0070*/ 	.word	0x00000670


	//   ....[2]....
        /*0074*/ 	.word	0x00000b00


	//----- nvinfo : EIATTR_CRS_STACK_SIZE
	.align		4
.L_79:
        /*0078*/ 	.byte	0x04, 0x1e
        /*007a*/ 	.short	(.L_81 - .L_80)
.L_80:
        /*007c*/ 	.word	0x00000000


	//----- nvinfo : EIATTR_CBANK_PARAM_SIZE
	.align		4
.L_81:
        /*0080*/ 	.byte	0x03, 0x19
        /*0082*/ 	.short	0x0028


	//----- nvinfo : EIATTR_PARAM_CBANK
	.align		4
        /*0084*/ 	.byte	0x04, 0x0a
        /*0086*/ 	.short	(.L_83 - .L_82)
	.align		4
.L_82:
        /*0088*/ 	.word	index@(.nv.constant0._Z22k_count_cells_per_genexPKiPKffPi)
        /*008c*/ 	.short	0x0380
        /*008e*/ 	.short	0x0028


	//----- nvinfo : EIATTR_SW_WAR
	.align		4
.L_83:
        /*0090*/ 	.byte	0x04, 0x36
        /*0092*/ 	.short	(.L_85 - .L_84)
.L_84:
        /*0094*/ 	.word	0x00000008
.L_85:


//--------------------- .nv.callgraph             --------------------------
	.section	.nv.callgraph,"",@"SHT_CUDA_CALLGRAPH"
	.align	4
	.sectionentsize	8
	.align		4
        /*0000*/ 	.word	0x00000000
	.align		4
        /*0004*/ 	.word	0xffffffff
	.align		4
        /*0008*/ 	.word	0x00000000
	.align		4
        /*000c*/ 	.word	0xfffffffe
	.align		4
        /*0010*/ 	.word	0x00000000
	.align		4
        /*0014*/ 	.word	0xfffffffd
	.align		4
        /*0018*/ 	.word	0x00000000
	.align		4
        /*001c*/ 	.word	0xfffffffc


//--------------------- .text._Z21k_max_per_gene_maskedxPKxPKiPKfPKhS6_Pf --------------------------
	.section	.text._Z21k_max_per_gene_maskedxPKxPKiPKfPKhS6_Pf,"ax",@progbits
	.align	128
        .global         _Z21k_max_per_gene_maskedxPKxPKiPKfPKhS6_Pf
        .type           _Z21k_max_per_gene_maskedxPKxPKiPKfPKhS6_Pf,@function
        .size           _Z21k_max_per_gene_maskedxPKxPKiPKfPKhS6_Pf,(.L_x_36 - _Z21k_max_per_gene_maskedxPKxPKiPKfPKhS6_Pf)
        .other          _Z21k_max_per_gene_maskedxPKxPKiPKfPKhS6_Pf,@"STO_CUDA_ENTRY STV_DEFAULT"
_Z21k_max_per_gene_maskedxPKxPKiPKfPKhS6_Pf:
.text._Z21k_max_per_gene_maskedxPKxPKiPKfPKhS6_Pf:
[----:B------:R-:W-:Y:S01]  /*0000*/  LDC R1, c[0x0][0x37c] ;  /* 0x0000df00ff017b82 */ /* 0x000fe20000000800 */
[----:B------:R-:W0:Y:S07]  /*0010*/  S2R R2, SR_TID.X ;  /* 0x0000000000027919 */ /* 0x000e2e0000002100 */
[----:B------:R-:W0:Y:S01]  /*0020*/  S2UR UR4, SR_CTAID.X ;  /* 0x00000000000479c3 */ /* 0x000e220000002500 */
[----:B------:R-:W1:Y:S01]  /*0030*/  LDCU.64 UR6, c[0x0][0x380] ;  /* 0x00007000ff0677ac */ /* 0x000e620008000a00 */
[----:B------:R-:W-:-:S06]  /*0040*/  IMAD.MOV.U32 R3, RZ, RZ, RZ ;  /* 0x000000ffff037224 */ /* 0x000fcc00078e00ff */
[----:B------:R-:W0:Y:S02]  /*0050*/  LDC R5, c[0x0][0x360] ;  /* 0x0000d800ff057b82 */ /* 0x000e240000000800 */
[----:B0-----:R-:W-:-:S03]  /*0060*/  IMAD.WIDE.U32 R2, R5, UR4, R2 ;  /* 0x0000000405027c25 */ /* 0x001fc6000f8e0002 */
[----:B-1----:R-:W-:-:S04]  /*0070*/  ISETP.GE.U32.AND P0, PT, R2, UR6, PT ;  /* 0x0000000602007c0c */ /* 0x002fc8000bf06070 */
[----:B------:R-:W-:-:S13]  /*0080*/  ISETP.GE.AND.EX P0, PT, R3, UR7, PT, P0 ;  /* 0x0000000703007c0c */ /* 0x000fda000bf06300 */
[----:B------:R-:W-:Y:S05]  /*0090*/  @P0 EXIT ;  /* 0x000000000000094d */ /* 0x000fea0003800000 */
[----:B------:R-:W0:Y:S01]  /*00a0*/  LDCU.64 UR6, c[0x0][0x3a0] ;  /* 0x00007400ff0677ac */ /* 0x000e220008000a00 */
[----:B------:R-:W1:Y:S01]  /*00b0*/  LDCU.64 UR4, c[0x0][0x358] ;  /* 0x00006b00ff0477ac */ /* 0x000e620008000a00 */
[----:B0-----:R-:W-:-:S04]  /*00c0*/  IADD3 R4, P0, PT, R2, UR6, RZ ;  /* 0x0000000602047c10 */ /* 0x001fc8000ff1e0ff */
[----:B------:R-:W-:-:S05]  /*00d0*/  IADD3.X R5, PT, PT, R3, UR7, RZ, P0, !PT ;  /* 0x0000000703057c10 */ /* 0x000fca00087fe4ff */
[----:B-1----:R-:W2:Y:S02]  /*00e0*/  LDG.E.U8.CONSTANT R4, desc[UR4][R4.64] ;  /* 0x0000000404047981 */ /* 0x002ea4000c1e9100 */
[----:B--2---:R-:W-:-:S13]  /*00f0*/  ISETP.NE.AND P0, PT, R4, RZ, PT ;  /* 0x000000ff0400720c */ /* 0x004fda0003f05270 */
[----:B------:R-:W-:Y:S05]  /*0100*/  @!P0 EXIT ;  /* 0x000000000000894d */ /* 0x000fea0003800000 */
[----:B------:R-:W0:Y:S02]  /*0110*/  LDCU.64 UR6, c[0x0][0x388] ;  /* 0x00007100ff0677ac */ /* 0x000e240008000a00 */
[----:B0-----:R-:W-:-:S04]  /*0120*/  LEA R4, P0, R2, UR6, 0x3 ;  /* 0x0000000602047c11 */ /* 0x001fc8000f8018ff */
[----:B------:R-:W-:-:S05]  /*0130*/  LEA.HI.X R5, R2, UR7, R3, 0x3, P0 ;  /* 0x0000000702057c11 */ /* 0x000fca00080f1c03 */
[----:B------:R-:W2:Y:S04]  /*0140*/  LDG.E.64.CONSTANT R2, desc[UR4][R4.64+0x8] ;  /* 0x0000080404027981 */ /* 0x000ea8000c1e9b00 */
[----:B------:R-:W2:Y:S02]  /*0150*/  LDG.E.64.CONSTANT R6, desc[UR4][R4.64] ;  /* 0x0000000404067981 */ /* 0x000ea4000c1e9b00 */
[----:B--2---:R-:W-:-:S04]  /*0160*/  ISETP.GE.U32.AND P0, PT, R6, R2, PT ;  /* 0x000000020600720c */ /* 0x004fc80003f06070 */
[----:B------:R-:W-:-:S13]  /*0170*/  ISETP.GE.AND.EX P0, PT, R7, R3, PT, P0 ;  /* 0x000000030700720c */ /* 0x000fda0003f06300 */
[----:B------:R-:W-:Y:S05]  /*0180*/  @P0 EXIT ;  /* 0x000000000000094d */ /* 0x000fea0003800000 */
[----:B------:R-:W-:Y:S02]  /*0190*/  IMAD.MOV.U32 R11, RZ, RZ, R6 ;  /* 0x000000ffff0b7224 */ /* 0x000fe400078e0006 */
[----:B------:R-:W-:-:S07]  /*01a0*/  IMAD.MOV.U32 R8, RZ, RZ, R7 ;  /* 0x000000ffff087224 */ /* 0x000fce00078e0007 */
.L_x_3:
[----:B------:R-:W0:Y:S01]  /*01b0*/  LDCU.64 UR6, c[0x0][0x390] ;  /* 0x00007200ff0677ac */ /* 0x000e220008000a00 */
[C---:B------:R-:W-:Y:S01]  /*01c0*/  IMAD.SHL.U32 R0, R11.reuse, 0x4, RZ ;  /* 0x000000040b007824 */ /* 0x040fe200078e00ff */
[----:B------:R-:W-:-:S04]  /*01d0*/  SHF.L.U64.HI R10, R11, 0x2, R8 ;  /* 0x000000020b0a7819 */ /* 0x000fc80000010208 */
[----:B0-----:R-:W-:-:S04]  /*01e0*/  IADD3 R4, P0, PT, R0, UR6, RZ ;  /* 0x0000000600047c10 */ /* 0x001fc8000ff1e0ff */
[----:B------:R-:W-:Y:S01]  /*01f0*/  IADD3.X R5, PT, PT, R10, UR7, RZ, P0, !PT ;  /* 0x000000070a057c10 */ /* 0x000fe200087fe4ff */
[----:B------:R-:W0:Y:S04]  /*0200*/  LDCU.64 UR6, c[0x0][0x3a8] ;  /* 0x00007500ff0677ac */ /* 0x000e280008000a00 */
[----:B------:R-:W0:Y:S02]  /*0210*/  LDG.E.CONSTANT R9, desc[UR4][R4.64] ;  /* 0x0000000404097981 */ /* 0x000e24000c1e9900 */
[----:B0-----:R-:W-:-:S04]  /*0220*/  IADD3 R6, P0, PT, R9, UR6, RZ ;  /* 0x0000000609067c10 */ /* 0x001fc8000ff1e0ff */
[----:B------:R-:W-:-:S05]  /*0230*/  LEA.HI.X.SX32 R7, R9, UR7, 0x1, P0 ;  /* 0x0000000709077c11 */ /* 0x000fca00080f0eff */
[----:B------:R-:W2:Y:S01]  /*0240*/  LDG.E.U8.CONSTANT R6, desc[UR4][R6.64] ;  /* 0x0000000406067981 */ /* 0x000ea2000c1e9100 */
[----:B------:R-:W-:Y:S01]  /*0250*/  IADD3 R11, P0, PT, R11, 0x1, RZ ;  /* 0x000000010b0b7810 */ /* 0x000fe20007f1e0ff */
[----:B------:R-:W-:Y:S04]  /*0260*/  BSSY B0, `(.L_x_0) ;  /* 0x0000019000007945 */ /* 0x000fe80003800000 */
[----:B------:R-:W-:Y:S01]  /*0270*/  IMAD.X R8, RZ, RZ, R8, P0 ;  /* 0x000000ffff087224 */ /* 0x000fe200000e0608 */
[----:B------:R-:W-:-:S04]  /*0280*/  ISETP.GE.U32.AND P0, PT, R11, R2, PT ;  /* 0x000000020b00720c */ /* 0x000fc80003f06070 */
[----:B------:R-:W-:Y:S02]  /*0290*/  ISETP.GE.AND.EX P0, PT, R8, R3, PT, P0 ;  /* 0x000000030800720c */ /* 0x000fe40003f06300 */
[----:B--2---:R-:W-:-:S13]  /*02a0*/  ISETP.NE.AND P1, PT, R6, RZ, PT ;  /* 0x000000ff0600720c */ /* 0x004fda0003f25270 */
[----:B------:R-:W-:Y:S05]  /*02b0*/  @!P1 BRA `(.L_x_1) ;  /* 0x00000000004c9947 */ /* 0x000fea0003800000 */
[----:B------:R-:W0:Y:S02]  /*02c0*/  LDCU.64 UR6, c[0x0][0x398] ;  /* 0x00007300ff0677ac */ /* 0x000e240008000a00 */
[----:B0-----:R-:W-:-:S04]  /*02d0*/  IADD3 R4, P1, PT, R0, UR6, RZ ;  /* 0x0000000600047c10 */ /* 0x001fc8000ff3e0ff */
[----:B------:R-:W-:-:S05]  /*02e0*/  IADD3.X R5, PT, PT, R10, UR7, RZ, P1, !PT ;  /* 0x000000070a057c10 */ /* 0x000fca0008ffe4ff */
[----:B------:R-:W2:Y:S02]  /*02f0*/  LDG.E.CONSTANT R7, desc[UR4][R4.64] ;  /* 0x0000000404077981 */ /* 0x000ea4000c1e9900 */
[----:B--2---:R-:W-:-:S13]  /*0300*/  FSETP.GT.AND P1, PT, R7, RZ, PT ;  /* 0x000000ff0700720b */ /* 0x004fda0003f24000 */
[----:B------:R-:W-:Y:S05]  /*0310*/  @!P1 BRA `(.L_x_1) ;  /* 0x0000000000349947 */ /* 0x000fea0003800000 */
[----:B------:R-:W0:Y:S02]  /*0320*/  LDC.64 R4, c[0x0][0x3b0] ;  /* 0x0000ec00ff047b82 */ /* 0x000e240000000a00 */
[----:B0-----:R-:W-:-:S05]  /*0330*/  IMAD.WIDE R4, R9, 0x4, R4 ;  /* 0x0000000409047825 */ /* 0x001fca00078e0204 */
[----:B------:R-:W2:Y:S02]  /*0340*/  LDG.E R0, desc[UR4][R4.64] ;  /* 0x0000000404007981 */ /* 0x000ea4000c1e1900 */
[----:B--2---:R-:W-:-:S13]  /*0350*/  FSETP.GTU.AND P1, PT, R7, R0, PT ;  /* 0x000000000700720b */ /* 0x004fda0003f2c000 */
[----:B------:R-:W-:Y:S05]  /*0360*/  @!P1 BRA `(.L_x_1) ;  /* 0x0000000000209947 */ /* 0x000fea0003800000 */
[----:B------:R-:W-:-:S07]  /*0370*/  IMAD.MOV.U32 R6, RZ, RZ, R0 ;  /* 0x000000ffff067224 */ /* 0x000fce00078e0000 */
.L_x_2:
[----:B------:R-:W-:Y:S01]  /*0380*/  FSETP.GTU.AND P1, PT, R7, R6, PT ;  /* 0x000000060700720b */ /* 0x000fe20003f2c000 */
[----:B------:R-:W-:-:S12]  /*0390*/  YIELD ;  /* 0x0000000000007946 */ /* 0x000fd80003800000 */
[----:B------:R-:W-:Y:S05]  /*03a0*/  @!P1 BRA `(.L_x_1) ;  /* 0x0000000000109947 */ /* 0x000fea0003800000 */
[----:B------:R-:W2:Y:S02]  /*03b0*/  ATOMG.E.CAS.STRONG.GPU PT, R9, [R4], R6, R7 ;  /* 0x00000006040973a9 */ /* 0x000ea400001ee107 */
[----:B--2---:R-:W-:Y:S01]  /*03c0*/  ISETP.NE.AND P1, PT, R6, R9, PT ;  /* 0x000000090600720c */ /* 0x004fe20003f25270 */
[----:B------:R-:W-:-:S12]  /*03d0*/  IMAD.MOV.U32 R6, RZ, RZ, R9 ;  /* 0x000000ffff067224 */ /* 0x000fd800078e0009 */
[----:B------:R-:W-:Y:S05]  /*03e0*/  @P1 BRA `(.L_x_2) ;  /* 0xfffffffc00e41947 */ /* 0x000fea000383ffff */
.L_x_1:
[----:B------:R-:W-:Y:S05]  /*03f0*/  BSYNC B0 ;  /* 0x0000000000007941 */ /* 0x000fea0003800000 */
.L_x_0:
[----:B------:R-:W-:Y:S05]  /*0400*/  @!P0 BRA `(.L_x_3) ;  /* 0xfffffffc00688947 */ /* 0x000fea000383ffff */
[----:B------:R-:W-:Y:S05]  /*0410*/  EXIT ;  /* 0x000000000000794d */ /* 0x000fea0003800000 */
.L_x_4:
[----:B------:R-:W-:-:S00]  /*0420*/  BRA `(.L_x_4) ;  /* 0xfffffffc00fc7947 */ /* 0x000fc0000383ffff */
[----:B------:R-:W-:-:S00]  /*0430*/  NOP ;  /* 0x0000000000007918 */ /* 0x000fc00000000000 */
        /* <DEDUP_REMOVED lines=12> */
.L_x_36:


//--------------------- .text._Z16k_ngene_per_cellxPKxPKiPKfPKhPi --------------------------
	.section	.text._Z16k_ngene_per_cellxPKxPKiPKfPKhPi,"ax",@progbits
	.align	128
        .global         _Z16k_ngene_per_cellxPKxPKiPKfPKhPi
        .type           _Z16k_ngene_per_cellxPKxPKiPKfPKhPi,@function
        .size           _Z16k_ngene_per_cellxPKxPKiPKfPKhPi,(.L_x_37 - _Z16k_ngene_per_cellxPKxPKiPKfPKhPi)
        .other          _Z16k_ngene_per_cellxPKxPKiPKfPKhPi,@"STO_CUDA_ENTRY STV_DEFAULT"
_Z16k_ngene_per_cellxPKxPKiPKfPKhPi:
.text._Z16k_ngene_per_cellxPKxPKiPKfPKhPi:
        /* <DEDUP_REMOVED lines=12> */
[----:B0-----:R-:W-:-:S04]  /*00c0*/  LEA R4, P0, R2, UR6, 0x3 ;  /* 0x0000000602047c11 */ /* 0x001fc8000f8018ff */
[----:B------:R-:W-:Y:S01]  /*00d0*/  LEA.HI.X R5, R2, UR7, R3, 0x3, P0 ;  /* 0x0000000702057c11 */ /* 0x000fe200080f1c03 */
[----:B------:R-:W0:Y:S04]  /*00e0*/  LDCU.64 UR6, c[0x0][0x3a0] ;  /* 0x00007400ff0677ac */ /* 0x000e280008000a00 */
[----:B-1----:R-:W2:Y:S04]  /*00f0*/  LDG.E.64.CONSTANT R6, desc[UR4][R4.64+0x8] ;  /* 0x0000080404067981 */ /* 0x002ea8000c1e9b00 */
[----:B------:R-:W2:Y:S01]  /*0100*/  LDG.E.64.CONSTANT R8, desc[UR4][R4.64] ;  /* 0x0000000404087981 */ /* 0x000ea2000c1e9b00 */
[----:B------:R-:W-:Y:S01]  /*0110*/  BSSY.RECONVERGENT B0, `(.L_x_5) ;  /* 0x00000ed000007945 */ /* 0x000fe20003800200 */
[----:B------:R-:W-:Y:S01]  /*0120*/  IMAD.MOV.U32 R15, RZ, RZ, RZ ;  /* 0x000000ffff0f7224 */ /* 0x000fe200078e00ff */
[----:B--2---:R-:W-:-:S04]  /*0130*/  ISETP.GE.U32.AND P0, PT, R8, R6, PT ;  /* 0x000000060800720c */ /* 0x004fc80003f06070 */
[----:B------:R-:W-:-:S13]  /*0140*/  ISETP.GE.AND.EX P0, PT, R9, R7, PT, P0 ;  /* 0x000000070900720c */ /* 0x000fda0003f06300 */
[----:B0-----:R-:W-:Y:S05]  /*0150*/  @P0 BRA `(.L_x_6) ;  /* 0x0000000c00a00947 */ /* 0x001fea0003800000 */
[----:B------:R-:W-:Y:S01]  /*0160*/  IMAD.MOV.U32 R13, RZ, RZ, R8 ;  /* 0x000000ffff0d7224 */ /* 0x000fe200078e0008 */
[----:B------:R-:W-:Y:S01]  /*0170*/  BSSY.RECONVERGENT B1, `(.L_x_7) ;  /* 0x000006f000017945 */ /* 0x000fe20003800200 */
[----:B------:R-:W-:Y:S02]  /*0180*/  IMAD.MOV.U32 R0, RZ, RZ, R9 ;  /* 0x000000ffff007224 */ /* 0x000fe400078e0009 */
[----:B------:R-:W-:Y:S01]  /*0190*/  IMAD.MOV.U32 R15, RZ, RZ, RZ ;  /* 0x000000ffff0f7224 */ /* 0x000fe200078e00ff */
[CC--:B------:R-:W-:Y:S02]  /*01a0*/  IADD3 R4, P0, PT, -R6.reuse, R13.reuse, RZ ;  /* 0x0000000d06047210 */ /* 0x0c0fe40007f1e1ff */
[----:B------:R-:W-:Y:S02]  /*01b0*/  IADD3 R12, P2, PT, R6, -R13, RZ ;  /* 0x8000000d060c7210 */ /* 0x000fe40007f5e0ff */
[----:B------:R-:W-:Y:S01]  /*01c0*/  ISETP.GT.U32.AND P1, PT, R4, -0x8, PT ;  /* 0xfffffff80400780c */ /* 0x000fe20003f24070 */
[----:B------:R-:W-:Y:S01]  /*01d0*/  IMAD.X R4, R0, 0x1, ~R7, P0 ;  /* 0x0000000100047824 */ /* 0x000fe200000e0e07 */
[----:B------:R-:W-:Y:S01]  /*01e0*/  LOP3.LUT R22, R12, 0x7, RZ, 0xc0, !PT ;  /* 0x000000070c167812 */ /* 0x000fe200078ec0ff */
[----:B------:R-:W-:-:S03]  /*01f0*/  IMAD.X R14, R7, 0x1, ~R0, P2 ;  /* 0x00000001070e7824 */ /* 0x000fc600010e0e00 */
[----:B------:R-:W-:Y:S02]  /*0200*/  ISETP.GT.U32.AND.EX P1, PT, R4, -0x1, PT, P1 ;  /* 0xffffffff0400780c */ /* 0x000fe40003f24110 */
[----:B------:R-:W-:-:S04]  /*0210*/  ISETP.NE.U32.AND P0, PT, R22, RZ, PT ;  /* 0x000000ff1600720c */ /* 0x000fc80003f05070 */
[----:B------:R-:W-:-:S07]  /*0220*/  ISETP.NE.AND.EX P0, PT, RZ, RZ, PT, P0 ;  /* 0x000000ffff00720c */ /* 0x000fce0003f05300 */
[----:B------:R-:W-:Y:S06]  /*0230*/  @P1 BRA `(.L_x_8) ;  /* 0x0000000400881947 */ /* 0x000fec0003800000 */
[----:B------:R-:W0:Y:S01]  /*0240*/  LDCU.128 UR8, c[0x0][0x390] ;  /* 0x00007200ff0877ac */ /* 0x000e220008000c00 */
[C---:B------:R-:W-:Y:S01]  /*0250*/  LEA R7, P1, R13.reuse, 0x10, 0x2 ;  /* 0x000000100d077811 */ /* 0x040fe200078210ff */
[----:B------:R-:W-:Y:S01]  /*0260*/  IMAD.MOV.U32 R15, RZ, RZ, RZ ;  /* 0x000000ffff0f7224 */ /* 0x000fe200078e00ff */
[----:B------:R-:W-:Y:S02]  /*0270*/  LOP3.LUT R23, R12, 0xfffffff8, RZ, 0xc0, !PT ;  /* 0xfffffff80c177812 */ /* 0x000fe400078ec0ff */
[----:B------:R-:W-:Y:S02]  /*0280*/  LEA.HI.X R18, R13, RZ, R0, 0x2, P1 ;  /* 0x000000ff0d127211 */ /* 0x000fe400008f1400 */
[C---:B0-----:R-:W-:Y:S02]  /*0290*/  IADD3 R4, P2, PT, R7.reuse, UR8, RZ ;  /* 0x0000000807047c10 */ /* 0x041fe4000ff5e0ff */
[----:B------:R-:W-:Y:S02]  /*02a0*/  IADD3 R7, P1, PT, R7, UR10, RZ ;  /* 0x0000000a07077c10 */ /* 0x000fe4000ff3e0ff */
[----:B------:R-:W-:-:S02]  /*02b0*/  IADD3.X R5, PT, PT, R18, UR9, RZ, P2, !PT ;  /* 0x0000000912057c10 */ /* 0x000fc400097fe4ff */
[----:B------:R-:W-:-:S09]  /*02c0*/  IADD3.X R18, PT, PT, R18, UR11, RZ, P1, !PT ;  /* 0x0000000b12127c10 */ /* 0x000fd20008ffe4ff */
.L_x_9:
[----:B------:R-:W2:Y:S04]  /*02d0*/  LDG.E.CONSTANT R9, desc[UR4][R4.64+-0x10] ;  /* 0xfffff00404097981 */ /* 0x000ea8000c1e9900 */
[----:B------:R-:W3:Y:S04]  /*02e0*/  LDG.E.CONSTANT R6, desc[UR4][R4.64+-0xc] ;  /* 0xfffff40404067981 */ /* 0x000ee8000c1e9900 */
[----:B------:R-:W4:Y:S04]  /*02f0*/  LDG.E.CONSTANT R10, desc[UR4][R4.64+-0x8] ;  /* 0xfffff804040a7981 */ /* 0x000f28000c1e9900 */
[----:B------:R-:W5:Y:S04]  /*0300*/  LDG.E.CONSTANT R26, desc[UR4][R4.64] ;  /* 0x00000004041a7981 */ /* 0x000f68000c1e9900 */
[----:B------:R-:W5:Y:S04]  /*0310*/  LDG.E.CONSTANT R25, desc[UR4][R4.64+0x4] ;  /* 0x0000040404197981 */ /* 0x000f68000c1e9900 */
[----:B------:R-:W5:Y:S04]  /*0320*/  LDG.E.CONSTANT R19, desc[UR4][R4.64+0x8] ;  /* 0x0000080404137981 */ /* 0x000f68000c1e9900 */
[----:B------:R-:W5:Y:S01]  /*0330*/  LDG.E.CONSTANT R24, desc[UR4][R4.64+0xc] ;  /* 0x00000c0404187981 */ /* 0x000f62000c1e9900 */
[----:B--2---:R-:W-:-:S02]  /*0340*/  IADD3 R8, P1, PT, R9, UR6, RZ ;  /* 0x0000000609087c10 */ /* 0x004fc4000ff3e0ff */
[C---:B---3--:R-:W-:Y:S02]  /*0350*/  IADD3 R20, P2, PT, R6.reuse, UR6, RZ ;  /* 0x0000000606147c10 */ /* 0x048fe4000ff5e0ff */
[----:B------:R-:W-:Y:S02]  /*0360*/  LEA.HI.X.SX32 R9, R9, UR7, 0x1, P1 ;  /* 0x0000000709097c11 */ /* 0x000fe400088f0eff */
[----:B------:R-:W-:Y:S02]  /*0370*/  LEA.HI.X.SX32 R21, R6, UR7, 0x1, P2 ;  /* 0x0000000706157c11 */ /* 0x000fe400090f0eff */
[----:B------:R-:W2:Y:S01]  /*0380*/  LDG.E.CONSTANT R6, desc[UR4][R4.64+-0x4] ;  /* 0xfffffc0404067981 */ /* 0x000ea2000c1e9900 */
[----:B----4-:R-:W-:-:S03]  /*0390*/  IADD3 R16, P1, PT, R10, UR6, RZ ;  /* 0x000000060a107c10 */ /* 0x010fc6000ff3e0ff */
[----:B------:R-:W3:Y:S04]  /*03a0*/  LDG.E.U8.CONSTANT R8, desc[UR4][R8.64] ;  /* 0x0000000408087981 */ /* 0x000ee8000c1e9100 */
[----:B------:R-:W4:Y:S01]  /*03b0*/  LDG.E.U8.CONSTANT R20, desc[UR4][R20.64] ;  /* 0x0000000414147981 */ /* 0x000f22000c1e9100 */
[----:B------:R-:W-:-:S05]  /*03c0*/  LEA.HI.X.SX32 R17, R10, UR7, 0x1, P1 ;  /* 0x000000070a117c11 */ /* 0x000fca00088f0eff */
[----:B------:R-:W5:Y:S01]  /*03d0*/  LDG.E.U8.CONSTANT R16, desc[UR4][R16.64] ;  /* 0x0000000410107981 */ /* 0x000f62000c1e9100 */
[----:B--2---:R-:W-:Y:S02]  /*03e0*/  IADD3 R10, P1, PT, R6, UR6, RZ ;  /* 0x00000006060a7c10 */ /* 0x004fe4000ff3e0ff */
[----:B---3--:R-:W-:Y:S02]  /*03f0*/  ISETP.NE.AND P2, PT, R8, RZ, PT ;  /* 0x000000ff0800720c */ /* 0x008fe40003f45270 */
[----:B------:R-:W-:Y:S02]  /*0400*/  LEA.HI.X.SX32 R11, R6, UR7, 0x1, P1 ;  /* 0x00000007060b7c11 */ /* 0x000fe400088f0eff */
[----:B----4-:R-:W-:-:S03]  /*0410*/  ISETP.NE.AND P3, PT, R20, RZ, PT ;  /* 0x000000ff1400720c */ /* 0x010fc60003f65270 */
[----:B------:R0:W2:Y:S01]  /*0420*/  LDG.E.U8.CONSTANT R20, desc[UR4][R10.64] ;  /* 0x000000040a147981 */ /* 0x0000a2000c1e9100 */
[----:B-----5:R-:W-:-:S04]  /*0430*/  IADD3 R8, P4, PT, R26, UR6, RZ ;  /* 0x000000061a087c10 */ /* 0x020fc8000ff9e0ff */
[----:B------:R-:W-:Y:S01]  /*0440*/  LEA.HI.X.SX32 R9, R26, UR7, 0x1, P4 ;  /* 0x000000071a097c11 */ /* 0x000fe2000a0f0eff */
[----:B0-----:R-:W-:-:S04]  /*0450*/  IMAD.MOV.U32 R10, RZ, RZ, R7 ;  /* 0x000000ffff0a7224 */ /* 0x001fc800078e0007 */
[----:B------:R0:W3:Y:S01]  /*0460*/  LDG.E.U8.CONSTANT R8, desc[UR4][R8.64] ;  /* 0x0000000408087981 */ /* 0x0000e2000c1e9100 */
[----:B------:R-:W-:-:S05]  /*0470*/  IMAD.MOV.U32 R11, RZ, RZ, R18 ;  /* 0x000000ffff0b7224 */ /* 0x000fca00078e0012 */
[----:B------:R-:W4:Y:S01]  /*0480*/  @P2 LDG.E.CONSTANT R21, desc[UR4][R10.64+-0x10] ;  /* 0xfffff0040a152981 */ /* 0x000f22000c1e9900 */
[----:B------:R-:W-:Y:S02]  /*0490*/  ISETP.NE.AND P5, PT, R16, RZ, PT ;  /* 0x000000ff1000720c */ /* 0x000fe40003fa5270 */
[C---:B------:R-:W-:Y:S02]  /*04a0*/  IADD3 R6, P1, PT, R25.reuse, UR6, RZ ;  /* 0x0000000619067c10 */ /* 0x040fe4000ff3e0ff */
[C---:B------:R-:W-:Y:S02]  /*04b0*/  IADD3 R18, P4, PT, R24.reuse, UR6, RZ ;  /* 0x0000000618127c10 */ /* 0x040fe4000ff9e0ff */
[----:B------:R-:W-:Y:S02]  /*04c0*/  LEA.HI.X.SX32 R7, R25, UR7, 0x1, P1 ;  /* 0x0000000719077c11 */ /* 0x000fe400088f0eff */
[C---:B------:R-:W-:Y:S01]  /*04d0*/  IADD3 R16, P1, PT, R19.reuse, UR6, RZ ;  /* 0x0000000613107c10 */ /* 0x040fe2000ff3e0ff */
[----:B------:R-:W5:Y:S03]  /*04e0*/  @P3 LDG.E.CONSTANT R25, desc[UR4][R10.64+-0xc] ;  /* 0xfffff4040a193981 */ /* 0x000f66000c1e9900 */
[----:B------:R-:W-:Y:S01]  /*04f0*/  LEA.HI.X.SX32 R17, R19, UR7, 0x1, P1 ;  /* 0x0000000713117c11 */ /* 0x000fe200088f0eff */
[----:B------:R-:W5:Y:S01]  /*0500*/  LDG.E.U8.CONSTANT R6, desc[UR4][R6.64] ;  /* 0x0000000406067981 */ /* 0x000f62000c1e9100 */
[----:B------:R-:W-:-:S03]  /*0510*/  LEA.HI.X.SX32 R19, R24, UR7, 0x1, P4 ;  /* 0x0000000718137c11 */ /* 0x000fc6000a0f0eff */
[----:B------:R-:W5:Y:S04]  /*0520*/  @P5 LDG.E.CONSTANT R24, desc[UR4][R10.64+-0x8] ;  /* 0xfffff8040a185981 */ /* 0x000f68000c1e9900 */
[----:B------:R-:W5:Y:S04]  /*0530*/  LDG.E.U8.CONSTANT R16, desc[UR4][R16.64] ;  /* 0x0000000410107981 */ /* 0x000f68000c1e9100 */
[----:B------:R-:W5:Y:S01]  /*0540*/  LDG.E.U8.CONSTANT R18, desc[UR4][R18.64] ;  /* 0x0000000412127981 */ /* 0x000f62000c1e9100 */
[----:B0-----:R-:W-:Y:S01]  /*0550*/  IMAD.MOV.U32 R9, RZ, RZ, RZ ;  /* 0x000000ffff097224 */ /* 0x001fe200078e00ff */
[----:B--2---:R-:W-:Y:S01]  /*0560*/  ISETP.NE.AND P1, PT, R20, RZ, PT ;  /* 0x000000ff1400720c */ /* 0x004fe20003f25270 */
[----:B------:R-:W-:-:S12]  /*0570*/  IMAD.MOV.U32 R20, RZ, RZ, RZ ;  /* 0x000000ffff147224 */ /* 0x000fd800078e00ff */
[----:B------:R-:W2:Y:S01]  /*0580*/  @P1 LDG.E.CONSTANT R7, desc[UR4][R10.64+-0x4] ;  /* 0xfffffc040a071981 */ /* 0x000ea2000c1e9900 */
[----:B----4-:R-:W-:-:S04]  /*0590*/  @P2 FSETP.GT.AND P4, PT, R21, RZ, PT ;  /* 0x000000ff1500220b */ /* 0x010fc80003f84000 */
[----:B------:R-:W-:Y:S02]  /*05a0*/  @P2 SEL R20, RZ, 0x1, !P4 ;  /* 0x00000001ff142807 */ /* 0x000fe40006000000 */
[----:B---3--:R-:W-:Y:S02]  /*05b0*/  ISETP.NE.AND P2, PT, R8, RZ, PT ;  /* 0x000000ff0800720c */ /* 0x008fe40003f45270 */
[----:B-----5:R-:W-:Y:S02]  /*05c0*/  @P3 FSETP.GT.AND P6, PT, R25, RZ, PT ;  /* 0x000000ff1900320b */ /* 0x020fe40003fc4000 */
[----:B------:R-:W-:Y:S02]  /*05d0*/  ISETP.NE.AND P4, PT, R6, RZ, PT ;  /* 0x000000ff0600720c */ /* 0x000fe40003f85270 */
[----:B------:R-:W-:-:S07]  /*05e0*/  @P3 SEL R9, RZ, 0x1, !P6 ;  /* 0x00000001ff093807 */ /* 0x000fce0007000000 */
[----:B------:R-:W3:Y:S01]  /*05f0*/  @P2 LDG.E.CONSTANT R8, desc[UR4][R10.64] ;  /* 0x000000040a082981 */ /* 0x000ee2000c1e9900 */
[----:B------:R-:W-:Y:S01]  /*0600*/  @P5 FSETP.GT.AND P6, PT, R24, RZ, PT ;  /* 0x000000ff1800520b */ /* 0x000fe20003fc4000 */
[----:B------:R-:W-:Y:S01]  /*0610*/  IMAD.MOV.U32 R6, RZ, RZ, RZ ;  /* 0x000000ffff067224 */ /* 0x000fe200078e00ff */
[----:B------:R-:W-:Y:S02]  /*0620*/  ISETP.NE.AND P3, PT, R16, RZ, PT ;  /* 0x000000ff1000720c */ /* 0x000fe40003f65270 */
[----:B------:R-:W-:Y:S02]  /*0630*/  @P5 SEL R6, RZ, 0x1, !P6 ;  /* 0x00000001ff065807 */ /* 0x000fe40007000000 */
[----:B------:R-:W-:Y:S01]  /*0640*/  ISETP.NE.AND P6, PT, R18, RZ, PT ;  /* 0x000000ff1200720c */ /* 0x000fe20003fc5270 */
[----:B------:R-:W4:Y:S08]  /*0650*/  @P4 LDG.E.CONSTANT R16, desc[UR4][R10.64+0x4] ;  /* 0x000004040a104981 */ /* 0x000f30000c1e9900 */
[----:B------:R-:W5:Y:S04]  /*0660*/  @P3 LDG.E.CONSTANT R17, desc[UR4][R10.64+0x8] ;  /* 0x000008040a113981 */ /* 0x000f68000c1e9900 */
[----:B------:R-:W5:Y:S01]  /*0670*/  @P6 LDG.E.CONSTANT R18, desc[UR4][R10.64+0xc] ;  /* 0x00000c040a126981 */ /* 0x000f62000c1e9900 */
[----:B------:R-:W-:Y:S01]  /*0680*/  IADD3 R20, PT, PT, R9, R20, R15 ;  /* 0x0000001409147210 */ /* 0x000fe20007ffe00f */
[----:B------:R-:W-:-:S02]  /*0690*/  IMAD.MOV.U32 R9, RZ, RZ, RZ ;  /* 0x000000ffff097224 */ /* 0x000fc400078e00ff */
[----:B------:R-:W-:Y:S01]  /*06a0*/  IMAD.MOV.U32 R15, RZ, RZ, RZ ;  /* 0x000000ffff0f7224 */ /* 0x000fe200078e00ff */
[----:B--2---:R-:W-:Y:S01]  /*06b0*/  @P1 FSETP.GT.AND P5, PT, R7, RZ, PT ;  /* 0x000000ff0700120b */ /* 0x004fe20003fa4000 */
[----:B------:R-:W-:-:S03]  /*06c0*/  IMAD.MOV.U32 R7, RZ, RZ, RZ ;  /* 0x000000ffff077224 */ /* 0x000fc600078e00ff */
[----:B------:R-:W-:Y:S02]  /*06d0*/  @P1 SEL R7, RZ, 0x1, !P5 ;  /* 0x00000001ff071807 */ /* 0x000fe40006800000 */
[----:B---3--:R-:W-:Y:S01]  /*06e0*/  @P2 FSETP.GT.AND P1, PT, R8, RZ, PT ;  /* 0x000000ff0800220b */ /* 0x008fe20003f24000 */
[----:B------:R-:W-:-:S03]  /*06f0*/  IMAD.MOV.U32 R8, RZ, RZ, RZ ;  /* 0x000000ffff087224 */ /* 0x000fc600078e00ff */
[----:B------:R-:W-:Y:S02]  /*0700*/  @P2 SEL R8, RZ, 0x1, !P1 ;  /* 0x00000001ff082807 */ /* 0x000fe40004800000 */
[----:B------:R-:W-:-:S04]  /*0710*/  IADD3 R23, P1, PT, R23, -0x8, RZ ;  /* 0xfffffff817177810 */ /* 0x000fc80007f3e0ff */
[----:B------:R-:W-:Y:S02]  /*0720*/  IADD3.X R14, PT, PT, R14, -0x1, RZ, P1, !PT ;  /* 0xffffffff0e0e7810 */ /* 0x000fe40000ffe4ff */
[----:B------:R-:W-:Y:S02]  /*0730*/  ISETP.NE.U32.AND P1, PT, R23, RZ, PT ;  /* 0x000000ff1700720c */ /* 0x000fe40003f25070 */
[----:B----4-:R-:W-:Y:S02]  /*0740*/  @P4 FSETP.GT.AND P5, PT, R16, RZ, PT ;  /* 0x000000ff1000420b */ /* 0x010fe40003fa4000 */
[----:B------:R-:W-:Y:S02]  /*0750*/  ISETP.NE.AND.EX P1, PT, R14, RZ, PT, P1 ;  /* 0x000000ff0e00720c */ /* 0x000fe40003f25310 */
[----:B------:R-:W-:Y:S02]  /*0760*/  @P4 SEL R9, RZ, 0x1, !P5 ;  /* 0x00000001ff094807 */ /* 0x000fe40006800000 */
[----:B------:R-:W-:-:S02]  /*0770*/  IADD3 R6, PT, PT, R7, R6, R20 ;  /* 0x0000000607067210 */ /* 0x000fc40007ffe014 */
[----:B-----5:R-:W-:Y:S02]  /*0780*/  @P3 FSETP.GT.AND P4, PT, R17, RZ, PT ;  /* 0x000000ff1100320b */ /* 0x020fe40003f84000 */
[----:B------:R-:W-:Y:S02]  /*0790*/  @P6 FSETP.GT.AND P5, PT, R18, RZ, PT ;  /* 0x000000ff1200620b */ /* 0x000fe40003fa4000 */
[----:B------:R-:W-:Y:S01]  /*07a0*/  IADD3 R8, PT, PT, R9, R8, R6 ;  /* 0x0000000809087210 */ /* 0x000fe20007ffe006 */
[----:B------:R-:W-:Y:S01]  /*07b0*/  IMAD.MOV.U32 R6, RZ, RZ, RZ ;  /* 0x000000ffff067224 */ /* 0x000fe200078e00ff */
[----:B------:R-:W-:Y:S02]  /*07c0*/  @P3 SEL R15, RZ, 0x1, !P4 ;  /* 0x00000001ff0f3807 */ /* 0x000fe40006000000 */
[----:B------:R-:W-:Y:S02]  /*07d0*/  IADD3 R13, P2, PT, R13, 0x8, RZ ;  /* 0x000000080d0d7810 */ /* 0x000fe40007f5e0ff */
[----:B------:R-:W-:-:S02]  /*07e0*/  IADD3 R4, P4, PT, R4, 0x20, RZ ;  /* 0x0000002004047810 */ /* 0x000fc40007f9e0ff */
[----:B------:R-:W-:Y:S02]  /*07f0*/  IADD3 R7, P3, PT, R10, 0x20, RZ ;  /* 0x000000200a077810 */ /* 0x000fe40007f7e0ff */
[----:B------:R-:W-:Y:S01]  /*0800*/  @P6 SEL R6, RZ, 0x1, !P5 ;  /* 0x00000001ff066807 */ /* 0x000fe20006800000 */
[----:B------:R-:W-:Y:S02]  /*0810*/  IMAD.X R5, RZ, RZ, R5, P4 ;  /* 0x000000ffff057224 */ /* 0x000fe400020e0605 */
[----:B------:R-:W-:Y:S01]  /*0820*/  IMAD.X R18, RZ, RZ, R11, P3 ;  /* 0x000000ffff127224 */ /* 0x000fe200018e060b */
[----:B------:R-:W-:Y:S01]  /*0830*/  IADD3 R15, PT, PT, R6, R15, R8 ;  /* 0x0000000f060f7210 */ /* 0x000fe20007ffe008 */
[----:B------:R-:W-:Y:S01]  /*0840*/  IMAD.X R0, RZ, RZ, R0, P2 ;  /* 0x000000ffff007224 */ /* 0x000fe200010e0600 */
[----:B------:R-:W-:Y:S06]  /*0850*/  @P1 BRA `(.L_x_9) ;  /* 0xfffffff8009c1947 */ /* 0x000fec000383ffff */
.L_x_8:
[----:B------:R-:W-:Y:S05]  /*0860*/  BSYNC.RECONVERGENT B1 ;  /* 0x0000000000017941 */ /* 0x000fea0003800200 */
.L_x_7:
[----:B------:R-:W-:Y:S05]  /*0870*/  @!P0 BRA `(.L_x_6) ;  /* 0x0000000400d88947 */ /* 0x000fea0003800000 */
[----:B------:R-:W-:Y:S01]  /*0880*/  ISETP.GE.U32.AND P1, PT, R22, 0x4, PT ;  /* 0x000000041600780c */ /* 0x000fe20003f26070 */
[----:B------:R-:W-:Y:S01]  /*0890*/  BSSY.RECONVERGENT B1, `(.L_x_10) ;  /* 0x0000036000017945 */ /* 0x000fe20003800200 */
[----:B------:R-:W-:Y:S02]  /*08a0*/  LOP3.LUT R14, R12, 0x3, RZ, 0xc0, !PT ;  /* 0x000000030c0e7812 */ /* 0x000fe400078ec0ff */
[----:B------:R-:W-:Y:S02]  /*08b0*/  ISETP.GE.U32.AND.EX P1, PT, RZ, RZ, PT, P1 ;  /* 0x000000ffff00720c */ /* 0x000fe40003f26110 */
[----:B------:R-:W-:-:S04]  /*08c0*/  ISETP.NE.U32.AND P0, PT, R14, RZ, PT ;  /* 0x000000ff0e00720c */ /* 0x000fc80003f05070 */
[----:B------:R-:W-:-:S07]  /*08d0*/  ISETP.NE.AND.EX P0, PT, RZ, RZ, PT, P0 ;  /* 0x000000ffff00720c */ /* 0x000fce0003f05300 */
[----:B------:R-:W-:Y:S06]  /*08e0*/  @!P1 BRA `(.L_x_11) ;  /* 0x0000000000c09947 */ /* 0x000fec0003800000 */
[----:B------:R-:W0:Y:S01]  /*08f0*/  LDCU.128 UR8, c[0x0][0x390] ;  /* 0x00007200ff0877ac */ /* 0x000e220008000c00 */
[C---:B------:R-:W-:Y:S01]  /*0900*/  IMAD.SHL.U32 R19, R13.reuse, 0x4, RZ ;  /* 0x000000040d137824 */ /* 0x040fe200078e00ff */
[----:B------:R-:W-:-:S04]  /*0910*/  SHF.L.U64.HI R20, R13, 0x2, R0 ;  /* 0x000000020d147819 */ /* 0x000fc80000010200 */
[----:B0-----:R-:W-:-:S04]  /*0920*/  IADD3 R16, P1, PT, R19, UR8, RZ ;  /* 0x0000000813107c10 */ /* 0x001fc8000ff3e0ff */
[----:B------:R-:W-:Y:S01]  /*0930*/  IADD3.X R17, PT, PT, R20, UR9, RZ, P1, !PT ;  /* 0x0000000914117c10 */ /* 0x000fe20008ffe4ff */
[----:B------:R-:W0:Y:S04]  /*0940*/  LDCU.64 UR8, c[0x0][0x3a0] ;  /* 0x00007400ff0877ac */ /* 0x000e280008000a00 */
[----:B------:R-:W0:Y:S04]  /*0950*/  LDG.E.CONSTANT R4, desc[UR4][R16.64] ;  /* 0x0000000410047981 */ /* 0x000e28000c1e9900 */
[----:B------:R-:W2:Y:S04]  /*0960*/  LDG.E.CONSTANT R5, desc[UR4][R16.64+0x4] ;  /* 0x0000040410057981 */ /* 0x000ea8000c1e9900 */
[----:B------:R-:W3:Y:S04]  /*0970*/  LDG.E.CONSTANT R9, desc[UR4][R16.64+0x8] ;  /* 0x0000080410097981 */ /* 0x000ee8000c1e9900 */
[----:B------:R-:W4:Y:S01]  /*0980*/  LDG.E.CONSTANT R18, desc[UR4][R16.64+0xc] ;  /* 0x00000c0410127981 */ /* 0x000f22000c1e9900 */
[----:B0-----:R-:W-:-:S04]  /*0990*/  IADD3 R10, P1, PT, R4, UR8, RZ ;  /* 0x00000008040a7c10 */ /* 0x001fc8000ff3e0ff */
[----:B------:R-:W-:Y:S02]  /*09a0*/  LEA.HI.X.SX32 R11, R4, UR9, 0x1, P1 ;  /* 0x00000009040b7c11 */ /* 0x000fe400088f0eff */
[----:B--2---:R-:W-:Y:S02]  /*09b0*/  IADD3 R6, P1, PT, R5, UR8, RZ ;  /* 0x0000000805067c10 */ /* 0x004fe4000ff3e0ff */
[----:B---3--:R-:W-:Y:S01]  /*09c0*/  IADD3 R8, P2, PT, R9, UR8, RZ ;  /* 0x0000000809087c10 */ /* 0x008fe2000ff5e0ff */
[----:B------:R-:W2:Y:S01]  /*09d0*/  LDG.E.U8.CONSTANT R10, desc[UR4][R10.64] ;  /* 0x000000040a0a7981 */ /* 0x000ea2000c1e9100 */
[----:B------:R-:W-:Y:S02]  /*09e0*/  LEA.HI.X.SX32 R7, R5, UR9, 0x1, P1 ;  /* 0x0000000905077c11 */ /* 0x000fe400088f0eff */
[C---:B----4-:R-:W-:Y:S02]  /*09f0*/  IADD3 R4, P3, PT, R18.reuse, UR8, RZ ;  /* 0x0000000812047c10 */ /* 0x050fe4000ff7e0ff */
[----:B------:R-:W-:Y:S01]  /*0a00*/  LEA.HI.X.SX32 R9, R9, UR9, 0x1, P2 ;  /* 0x0000000909097c11 */ /* 0x000fe200090f0eff */
[----:B------:R-:W3:Y:S01]  /*0a10*/  LDG.E.U8.CONSTANT R6, desc[UR4][R6.64] ;  /* 0x0000000406067981 */ /* 0x000ee2000c1e9100 */
[----:B------:R-:W-:-:S03]  /*0a20*/  LEA.HI.X.SX32 R5, R18, UR9, 0x1, P3 ;  /* 0x0000000912057c11 */ /* 0x000fc600098f0eff */
[----:B------:R-:W4:Y:S04]  /*0a30*/  LDG.E.U8.CONSTANT R8, desc[UR4][R8.64] ;  /* 0x0000000408087981 */ /* 0x000f28000c1e9100 */
[----:B------:R-:W5:Y:S01]  /*0a40*/  LDG.E.U8.CONSTANT R4, desc[UR4][R4.64] ;  /* 0x0000000404047981 */ /* 0x000f62000c1e9100 */
[----:B------:R-:W-:-:S04]  /*0a50*/  IADD3 R16, P1, PT, R19, UR10, RZ ;  /* 0x0000000a13107c10 */ /* 0x000fc8000ff3e0ff */
[----:B------:R-:W-:Y:S02]  /*0a60*/  IADD3.X R17, PT, PT, R20, UR11, RZ, P1, !PT ;  /* 0x0000000b14117c10 */ /* 0x000fe40008ffe4ff */
[----:B--2---:R-:W-:Y:S02]  /*0a70*/  ISETP.NE.AND P5, PT, R10, RZ, PT ;  /* 0x000000ff0a00720c */ /* 0x004fe40003fa5270 */
[----:B---3--:R-:W-:Y:S02]  /*0a80*/  ISETP.NE.AND P2, PT, R6, RZ, PT ;  /* 0x000000ff0600720c */ /* 0x008fe40003f45270 */
[----:B----4-:R-:W-:-:S09]  /*0a90*/  ISETP.NE.AND P3, PT, R8, RZ, PT ;  /* 0x000000ff0800720c */ /* 0x010fd20003f65270 */
[----:B------:R-:W2:Y:S01]  /*0aa0*/  @P5 LDG.E.CONSTANT R10, desc[UR4][R16.64] ;  /* 0x00000004100a5981 */ /* 0x000ea2000c1e9900 */
[----:B-----5:R-:W-:-:S03]  /*0ab0*/  ISETP.NE.AND P1, PT, R4, RZ, PT ;  /* 0x000000ff0400720c */ /* 0x020fc60003f25270 */
[----:B------:R-:W3:Y:S04]  /*0ac0*/  @P2 LDG.E.CONSTANT R11, desc[UR4][R16.64+0x4] ;  /* 0x00000404100b2981 */ /* 0x000ee8000c1e9900 */
[----:B------:R-:W4:Y:S06]  /*0ad0*/  @P3 LDG.E.CONSTANT R6, desc[UR4][R16.64+0x8] ;  /* 0x0000080410063981 */ /* 0x000f2c000c1e9900 */
[----:B------:R-:W5:Y:S01]  /*0ae0*/  @P1 LDG.E.CONSTANT R7, desc[UR4][R16.64+0xc] ;  /* 0x00000c0410071981 */ /* 0x000f62000c1e9900 */
[----:B------:R-:W-:Y:S01]  /*0af0*/  IMAD.MOV.U32 R4, RZ, RZ, RZ ;  /* 0x000000ffff047224 */ /* 0x000fe200078e00ff */
[----:B--2---:R-:W-:-:S04]  /*0b00*/  @P5 FSETP.GT.AND P4, PT, R10, RZ, PT ;  /* 0x000000ff0a00520b */ /* 0x004fc80003f84000 */
[----:B------:R-:W-:Y:S02]  /*0b10*/  @P5 SEL R4, RZ, 0x1, !P4 ;  /* 0x00000001ff045807 */ /* 0x000fe40006000000 */
[----:B---3--:R-:W-:-:S03]  /*0b20*/  @P2 FSETP.GT.AND P5, PT, R11, RZ, PT ;  /* 0x000000ff0b00220b */ /* 0x008fc60003fa4000 */
[----:B------:R-:W-:Y:S01]  /*0b30*/  IMAD.IADD R8, R15, 0x1, R4 ;  /* 0x000000010f087824 */ /* 0x000fe200078e0204 */
[----:B----4-:R-:W-:Y:S02]  /*0b40*/  @P3 FSETP.GT.AND P6, PT, R6, RZ, PT ;  /* 0x000000ff0600320b */ /* 0x010fe40003fc4000 */
[----:B------:R-:W-:Y:S02]  /*0b50*/  CS2R R4, SRZ ;  /* 0x0000000000047805 */ /* 0x000fe4000001ff00 */
[----:B------:R-:W-:Y:S02]  /*0b60*/  @P2 SEL R4, RZ, 0x1, !P5 ;  /* 0x00000001ff042807 */ /* 0x000fe40006800000 */
[----:B-----5:R-:W-:Y:S02]  /*0b70*/  @P1 FSETP.GT.AND P4, PT, R7, RZ, PT ;  /* 0x000000ff0700120b */ /* 0x020fe40003f84000 */
[----:B------:R-:W-:Y:S01]  /*0b80*/  @P3 SEL R5, RZ, 0x1, !P6 ;  /* 0x00000001ff053807 */ /* 0x000fe20007000000 */
[----:B------:R-:W-:Y:S01]  /*0b90*/  IMAD.MOV.U32 R15, RZ, RZ, RZ ;  /* 0x000000ffff0f7224 */ /* 0x000fe200078e00ff */
[----:B------:R-:W-:-:S02]  /*0ba0*/  IADD3 R13, P2, PT, R13, 0x4, RZ ;  /* 0x000000040d0d7810 */ /* 0x000fc40007f5e0ff */
[----:B------:R-:W-:Y:S02]  /*0bb0*/  @P1 SEL R15, RZ, 0x1, !P4 ;  /* 0x00000001ff0f1807 */ /* 0x000fe40006000000 */
[----:B------:R-:W-:Y:S01]  /*0bc0*/  IADD3 R4, PT, PT, R5, R4, R8 ;  /* 0x0000000405047210 */ /* 0x000fe20007ffe008 */
[----:B------:R-:W-:-:S04]  /*0bd0*/  IMAD.X R0, RZ, RZ, R0, P2 ;  /* 0x000000ffff007224 */ /* 0x000fc800010e0600 */
[----:B------:R-:W-:-:S07]  /*0be0*/  IMAD.IADD R15, R4, 0x1, R15 ;  /* 0x00000001040f7824 */ /* 0x000fce00078e020f */
.L_x_11:
[----:B------:R-:W-:Y:S05]  /*0bf0*/  BSYNC.RECONVERGENT B1 ;  /* 0x0000000000017941 */ /* 0x000fea0003800200 */
.L_x_10:
[----:B------:R-:W-:Y:S05]  /*0c00*/  @!P0 BRA `(.L_x_6) ;  /* 0x0000000000f48947 */ /* 0x000fea0003800000 */
[----:B------:R-:W-:Y:S01]  /*0c10*/  ISETP.NE.U32.AND P1, PT, R14, 0x1, PT ;  /* 0x000000010e00780c */ /* 0x000fe20003f25070 */
[----:B------:R-:W-:Y:S01]  /*0c20*/  BSSY.RECONVERGENT B1, `(.L_x_12) ;  /* 0x0000024000017945 */ /* 0x000fe20003800200 */
[----:B------:R-:W-:Y:S02]  /*0c30*/  LOP3.LUT R12, R12, 0x1, RZ, 0xc0, !PT ;  /* 0x000000010c0c7812 */ /* 0x000fe400078ec0ff */
[----:B------:R-:W-:Y:S02]  /*0c40*/  ISETP.NE.AND.EX P1, PT, RZ, RZ, PT, P1 ;  /* 0x000000ffff00720c */ /* 0x000fe40003f25310 */
[----:B------:R-:W-:-:S04]  /*0c50*/  ISETP.NE.U32.AND P0, PT, R12, 0x1, PT ;  /* 0x000000010c00780c */ /* 0x000fc80003f05070 */
[----:B------:R-:W-:-:S07]  /*0c60*/  ISETP.NE.U32.AND.EX P0, PT, RZ, RZ, PT, P0 ;  /* 0x000000ffff00720c */ /* 0x000fce0003f05100 */
        /* <DEDUP_REMOVED lines=8> */
[----:B------:R-:W2:Y:S01]  /*0cf0*/  LDG.E.CONSTANT R7, desc[UR4][R8.64+0x4] ;  /* 0x0000040408077981 */ /* 0x000ea2000c1e9900 */
[----:B0-----:R-:W-:-:S02]  /*0d00*/  IADD3 R4, P1, PT, R5, UR8, RZ ;  /* 0x0000000805047c10 */ /* 0x001fc4000ff3e0ff */
[----:B--2---:R-:W-:Y:S02]  /*0d10*/  IADD3 R6, P2, PT, R7, UR8, RZ ;  /* 0x0000000807067c10 */ /* 0x004fe4000ff5e0ff */
[----:B------:R-:W-:Y:S02]  /*0d20*/  LEA.HI.X.SX32 R5, R5, UR9, 0x1, P1 ;  /* 0x0000000905057c11 */ /* 0x000fe400088f0eff */
[----:B------:R-:W-:-:S03]  /*0d30*/  LEA.HI.X.SX32 R7, R7, UR9, 0x1, P2 ;  /* 0x0000000907077c11 */ /* 0x000fc600090f0eff */
[----:B------:R-:W2:Y:S04]  /*0d40*/  LDG.E.U8.CONSTANT R4, desc[UR4][R4.64] ;  /* 0x0000000404047981 */ /* 0x000ea8000c1e9100 */
[----:B------:R-:W3:Y:S01]  /*0d50*/  LDG.E.U8.CONSTANT R6, desc[UR4][R6.64] ;  /* 0x0000000406067981 */ /* 0x000ee2000c1e9100 */
[----:B------:R-:W-:-:S04]  /*0d60*/  IADD3 R10, P1, PT, R10, UR10, RZ ;  /* 0x0000000a0a0a7c10 */ /* 0x000fc8000ff3e0ff */
[----:B------:R-:W-:Y:S02]  /*0d70*/  IADD3.X R11, PT, PT, R11, UR11, RZ, P1, !PT ;  /* 0x0000000b0b0b7c10 */ /* 0x000fe40008ffe4ff */
[----:B--2---:R-:W-:Y:S02]  /*0d80*/  ISETP.NE.AND P3, PT, R4, RZ, PT ;  /* 0x000000ff0400720c */ /* 0x004fe40003f65270 */
[----:B---3--:R-:W-:-:S11]  /*0d90*/  ISETP.NE.AND P4, PT, R6, RZ, PT ;  /* 0x000000ff0600720c */ /* 0x008fd60003f85270 */
[----:B------:R-:W2:Y:S04]  /*0da0*/  @P3 LDG.E.CONSTANT R9, desc[UR4][R10.64] ;  /* 0x000000040a093981 */ /* 0x000ea8000c1e9900 */
[----:B------:R-:W3:Y:S01]  /*0db0*/  @P4 LDG.E.CONSTANT R12, desc[UR4][R10.64+0x4] ;  /* 0x000004040a0c4981 */ /* 0x000ee2000c1e9900 */
[----:B------:R-:W-:Y:S02]  /*0dc0*/  IMAD.MOV.U32 R8, RZ, RZ, RZ ;  /* 0x000000ffff087224 */ /* 0x000fe400078e00ff */
[----:B------:R-:W-:Y:S01]  /*0dd0*/  IMAD.MOV.U32 R4, RZ, RZ, RZ ;  /* 0x000000ffff047224 */ /* 0x000fe200078e00ff */
[----:B--2---:R-:W-:Y:S02]  /*0de0*/  @P3 FSETP.GT.AND P1, PT, R9, RZ, PT ;  /* 0x000000ff0900320b */ /* 0x004fe40003f24000 */
[----:B---3--:R-:W-:-:S02]  /*0df0*/  @P4 FSETP.GT.AND P2, PT, R12, RZ, PT ;  /* 0x000000ff0c00420b */ /* 0x008fc40003f44000 */
[----:B------:R-:W-:Y:S02]  /*0e00*/  @P3 SEL R8, RZ, 0x1, !P1 ;  /* 0x00000001ff083807 */ /* 0x000fe40004800000 */
[----:B------:R-:W-:Y:S02]  /*0e10*/  IADD3 R13, P1, PT, R13, 0x2, RZ ;  /* 0x000000020d0d7810 */ /* 0x000fe40007f3e0ff */
[----:B------:R-:W-:Y:S01]  /*0e20*/  @P4 SEL R4, RZ, 0x1, !P2 ;  /* 0x00000001ff044807 */ /* 0x000fe20005000000 */
[----:B------:R-:W-:Y:S02]  /*0e30*/  IMAD.IADD R15, R15, 0x1, R8 ;  /* 0x000000010f0f7824 */ /* 0x000fe400078e0208 */
[----:B------:R-:W-:Y:S02]  /*0e40*/  IMAD.X R0, RZ, RZ, R0, P1 ;  /* 0x000000ffff007224 */ /* 0x000fe400008e0600 */
[----:B------:R-:W-:-:S07]  /*0e50*/  IMAD.IADD R15, R15, 0x1, R4 ;  /* 0x000000010f0f7824 */ /* 0x000fce00078e0204 */
.L_x_13:
[----:B------:R-:W-:Y:S05]  /*0e60*/  BSYNC.RECONVERGENT B1 ;  /* 0x0000000000017941 */ /* 0x000fea0003800200 */
.L_x_12:
[----:B------:R-:W-:Y:S05]  /*0e70*/  @P0 BRA `(.L_x_6) ;  /* 0x0000000000580947 */ /* 0x000fea0003800000 */
        /* <DEDUP_REMOVED lines=10> */
[----:B------:R-:W-:Y:S01]  /*0f20*/  BSSY.RECONVERGENT B1, `(.L_x_14) ;  /* 0x000000a000017945 */ /* 0x000fe20003800200 */
[----:B------:R-:W-:Y:S01]  /*0f30*/  IMAD.MOV.U32 R0, RZ, RZ, RZ ;  /* 0x000000ffff007224 */ /* 0x000fe200078e00ff */
[----:B--2---:R-:W-:-:S13]  /*0f40*/  ISETP.NE.AND P0, PT, R6, RZ, PT ;  /* 0x000000ff0600720c */ /* 0x004fda0003f05270 */
[----:B------:R-:W-:Y:S05]  /*0f50*/  @!P0 BRA `(.L_x_15) ;  /* 0x0000000000188947 */ /* 0x000fea0003800000 */
[----:B------:R-:W0:Y:S02]  /*0f60*/  LDCU.64 UR8, c[0x0][0x398] ;  /* 0x00007300ff0877ac */ /* 0x000e240008000a00 */
[----:B0-----:R-:W-:-:S04]  /*0f70*/  IADD3 R4, P0, PT, R8, UR8, RZ ;  /* 0x0000000808047c10 */ /* 0x001fc8000ff1e0ff */
[----:B------:R-:W-:-:S05]  /*0f80*/  IADD3.X R5, PT, PT, R13, UR9, RZ, P0, !PT ;  /* 0x000000090d057c10 */ /* 0x000fca00087fe4ff */
[----:B------:R-:W2:Y:S02]  /*0f90*/  LDG.E.CONSTANT R4, desc[UR4][R4.64] ;  /* 0x0000000404047981 */ /* 0x000ea4000c1e9900 */
[----:B--2---:R-:W-:-:S04]  /*0fa0*/  FSETP.GT.AND P0, PT, R4, RZ, PT ;  /* 0x000000ff0400720b */ /* 0x004fc80003f04000 */
[----:B------:R-:W-:-:S09]  /*0fb0*/  SEL R0, RZ, 0x1, !P0 ;  /* 0x00000001ff007807 */ /* 0x000fd20004000000 */
.L_x_15:
[----:B------:R-:W-:Y:S05]  /*0fc0*/  BSYNC.RECONVERGENT B1 ;  /* 0x0000000000017941 */ /* 0x000fea0003800200 */
.L_x_14:
[----:B------:R-:W-:-:S07]  /*0fd0*/  IMAD.IADD R15, R15, 0x1, R0 ;  /* 0x000000010f0f7824 */ /* 0x000fce00078e0200 */
.L_x_6:
[----:B------:R-:W-:Y:S05]  /*0fe0*/  BSYNC.RECONVERGENT B0 ;  /* 0x0000000000007941 */ /* 0x000fea0003800200 */
.L_x_5:
[----:B------:R-:W0:Y:S02]  /*0ff0*/  LDCU.64 UR8, c[0x0][0x3a8] ;  /* 0x00007500ff0877ac */ /* 0x000e240008000a00 */
[----:B0-----:R-:W-:-:S04]  /*1000*/  LEA R4, P0, R2, UR8, 0x2 ;  /* 0x0000000802047c11 */ /* 0x001fc8000f8010ff */
[----:B------:R-:W-:-:S05]  /*1010*/  LEA.HI.X R5, R2, UR9, R3, 0x2, P0 ;  /* 0x0000000902057c11 */ /* 0x000fca00080f1403 */
[----:B------:R-:W-:Y:S01]  /*1020*/  STG.E desc[UR4][R4.64], R15 ;  /* 0x0000000f04007986 */ /* 0x000fe2000c101904 */
[----:B------:R-:W-:Y:S05]  /*1030*/  EXIT ;  /* 0x000000000000794d */ /* 0x000fea0003800000 */
.L_x_16:
        /* <DEDUP_REMOVED lines=12> */
.L_x_37:


//--------------------- .text._Z22k_count_cells_per_genexPKiPKffPi --------------------------
	.section	.text._Z22k_count_cells_per_genexPKiPKffPi,"ax",@progbits
	.align	128
        .global         _Z22k_count_cells_per_genexPKiPKffPi
        .type           _Z22k_count_cells_per_genexPKiPKffPi,@function
        .size           _Z22k_count_cells_per_genexPKiPKffPi,(.L_x_35 - _Z22k_count_cells_per_genexPKiPKffPi)
        .other          _Z22k_count_cells_per_genexPKiPKffPi,@"STO_CUDA_ENTRY STV_DEFAULT"
_Z22k_count_cells_per_genexPKiPKffPi:
.text._Z22k_count_cells_per_genexPKiPKffPi:
        /* <DEDUP_REMOVED lines=10> */
[----:B------:R-:W0:Y:S01]  /*00a0*/  LDCU UR5, c[0x0][0x370] ;  /* 0x00006e00ff0577ac */ /* 0x000e220008000800 */
[----:B------:R-:W-:Y:S01]  /*00b0*/  BSSY.RECONVERGENT B0, `(.L_x_17) ;  /* 0x000002f000007945 */ /* 0x000fe20003800200 */
[----:B0-----:R-:W-:-:S04]  /*00c0*/  UIADD3 UR4, UP0, UPT, UR4, UR5, URZ ;  /* 0x0000000504047290 */ /* 0x001fc8000ff1e0ff */
[----:B------:R-:W-:Y:S02]  /*00d0*/  UIADD3.X UR6, UPT, UPT, URZ, URZ, URZ, UP0, !UPT ;  /* 0x000000ffff067290 */ /* 0x000fe400087fe4ff */
[----:B------:R-:W-:Y:S01]  /*00e0*/  IMAD.WIDE.U32 R6, R5, UR4, R2 ;  /* 0x0000000405067c25 */ /* 0x000fe2000f8e0002 */
[----:B------:R-:W-:-:S03]  /*00f0*/  UMOV UR4, URZ ;  /* 0x000000ff00047c82 */ /* 0x000fc60008000000 */
[----:B------:R-:W-:Y:S01]  /*0100*/  IMAD R3, R5, UR6, RZ ;  /* 0x0000000605037c24 */ /* 0x000fe2000f8e02ff */
[C---:B------:R-:W-:Y:S02]  /*0110*/  ISETP.GT.U32.AND P1, PT, R6.reuse, UR8, PT ;  /* 0x0000000806007c0c */ /* 0x040fe4000bf24070 */
[----:B------:R-:W-:Y:S01]  /*0120*/  ISETP.GE.U32.AND P0, PT, R6, UR8, PT ;  /* 0x0000000806007c0c */ /* 0x000fe2000bf06070 */
[----:B------:R-:W-:Y:S02]  /*0130*/  IMAD.IADD R7, R7, 0x1, R3 ;  /* 0x0000000107077824 */ /* 0x000fe400078e0203 */
[----:B------:R-:W-:-:S03]  /*0140*/  IMAD.WIDE.U32 R2, R5, UR5, RZ ;  /* 0x0000000505027c25 */ /* 0x000fc6000f8e00ff */
[----:B------:R-:W-:Y:S01]  /*0150*/  ISETP.GT.U32.AND.EX P1, PT, R7, UR9, PT, P1 ;  /* 0x0000000907007c0c */ /* 0x000fe2000bf24110 */
[----:B------:R-:W-:Y:S01]  /*0160*/  VIADD R5, R3, UR4 ;  /* 0x0000000403057c36 */ /* 0x000fe20008000000 */
[C---:B------:R-:W-:Y:S02]  /*0170*/  ISETP.GE.U32.AND.EX P0, PT, R7.reuse, UR9, PT, P0 ;  /* 0x0000000907007c0c */ /* 0x040fe4000bf06100 */
[----:B------:R-:W-:Y:S02]  /*0180*/  SEL R9, R6, UR8, P1 ;  /* 0x0000000806097c07 */ /* 0x000fe40008800000 */
[----:B------:R-:W-:Y:S02]  /*0190*/  SEL R4, RZ, 0x1, P0 ;  /* 0x00000001ff047807 */ /* 0x000fe40000000000 */
[----:B------:R-:W-:Y:S02]  /*01a0*/  SEL R0, R7, UR9, P1 ;  /* 0x0000000907007c07 */ /* 0x000fe40008800000 */
[----:B------:R-:W-:-:S04]  /*01b0*/  IADD3 R9, P0, P1, R9, -R6, -R4 ;  /* 0x8000000609097210 */ /* 0x000fc8000791e804 */
[----:B------:R-:W-:Y:S01]  /*01c0*/  IADD3.X R6, PT, PT, R0, -0x1, ~R7, P0, P1 ;  /* 0xffffffff00067810 */ /* 0x000fe200007e2c07 */
[----:B------:R-:W-:-:S03]  /*01d0*/  IMAD.MOV.U32 R7, RZ, RZ, R10 ;  /* 0x000000ffff077224 */ /* 0x000fc600078e000a */
[----:B------:R-:W-:-:S04]  /*01e0*/  LOP3.LUT R0, R6, R5, RZ, 0xfc, !PT ;  /* 0x0000000506007212 */ /* 0x000fc800078efcff */
[----:B------:R-:W-:Y:S01]  /*01f0*/  ISETP.NE.U32.AND P0, PT, R0, RZ, PT ;  /* 0x000000ff0000720c */ /* 0x000fe20003f05070 */
[----:B------:R-:W-:-:S12]  /*0200*/  IMAD.MOV.U32 R0, RZ, RZ, R11 ;  /* 0x000000ffff007224 */ /* 0x000fd800078e000b */
[----:B------:R-:W-:Y:S05]  /*0210*/  @P0 BRA `(.L_x_18) ;  /* 0x0000000000500947 */ /* 0x000fea0003800000 */
[----:B------:R-:W0:Y:S01]  /*0220*/  I2F.U32.RP R6, R2 ;  /* 0x0000000200067306 */ /* 0x000e220000209000 */
[----:B------:R-:W-:-:S07]  /*0230*/  ISETP.NE.U32.AND P2, PT, R2, RZ, PT ;  /* 0x000000ff0200720c */ /* 0x000fce0003f45070 */
[----:B0-----:R-:W0:Y:S02]  /*0240*/  MUFU.RCP R6, R6 ;  /* 0x0000000600067308 */ /* 0x001e240000001000 */
[----:B0-----:R-:W-:-:S06]  /*0250*/  VIADD R10, R6, 0xffffffe ;  /* 0x0ffffffe060a7836 */ /* 0x001fcc0000000000 */
[----:B------:R0:W1:Y:S02]  /*0260*/  F2I.FTZ.U32.TRUNC.NTZ R11, R10 ;  /* 0x0000000a000b7305 */ /* 0x000064000021f000 */
[----:B0-----:R-:W-:Y:S02]  /*0270*/  IMAD.MOV.U32 R10, RZ, RZ, RZ ;  /* 0x000000ffff0a7224 */ /* 0x001fe400078e00ff */
[----:B-1----:R-:W-:-:S04]  /*0280*/  IMAD.MOV R13, RZ, RZ, -R11 ;  /* 0x000000ffff0d7224 */ /* 0x002fc800078e0a0b */
[----:B------:R-:W-:-:S04]  /*0290*/  IMAD R13, R13, R2, RZ ;  /* 0x000000020d0d7224 */ /* 0x000fc800078e02ff */
[----:B------:R-:W-:-:S06]  /*02a0*/  IMAD.HI.U32 R8, R11, R13, R10 ;  /* 0x0000000d0b087227 */ /* 0x000fcc00078e000a */
[----:B------:R-:W-:-:S04]  /*02b0*/  IMAD.HI.U32 R8, R8, R9, RZ ;  /* 0x0000000908087227 */ /* 0x000fc800078e00ff */
[----:B------:R-:W-:-:S04]  /*02c0*/  IMAD.MOV R11, RZ, RZ, -R8 ;  /* 0x000000ffff0b7224 */ /* 0x000fc800078e0a08 */
[----:B------:R-:W-:-:S05]  /*02d0*/  IMAD R9, R2, R11, R9 ;  /* 0x0000000b02097224 */ /* 0x000fca00078e0209 */
[----:B------:R-:W-:-:S13]  /*02e0*/  ISETP.GE.U32.AND P0, PT, R9, R2, PT ;  /* 0x000000020900720c */ /* 0x000fda0003f06070 */
[----:B------:R-:W-:Y:S02]  /*02f0*/  @P0 IMAD.IADD R9, R9, 0x1, -R2 ;  /* 0x0000000109090824 */ /* 0x000fe400078e0a02 */
[----:B------:R-:W-:-:S03]  /*0300*/  @P0 VIADD R8, R8, 0x1 ;  /* 0x0000000108080836 */ /* 0x000fc60000000000 */
[----:B------:R-:W-:Y:S01]  /*0310*/  ISETP.GE.U32.AND P1, PT, R9, R2, PT ;  /* 0x000000020900720c */ /* 0x000fe20003f26070 */
[----:B------:R-:W-:-:S12]  /*0320*/  IMAD.MOV.U32 R9, RZ, RZ, RZ ;  /* 0x000000ffff097224 */ /* 0x000fd800078e00ff */
[----:B------:R-:W-:Y:S01]  /*0330*/  @P1 VIADD R8, R8, 0x1 ;  /* 0x0000000108081836 */ /* 0x000fe20000000000 */
[----:B------:R-:W-:Y:S01]  /*0340*/  @!P2 LOP3.LUT R8, RZ, R2, RZ, 0x33, !PT ;  /* 0x00000002ff08a212 */ /* 0x000fe200078e33ff */
[----:B------:R-:W-:Y:S06]  /*0350*/  BRA `(.L_x_19) ;  /* 0x0000000000107947 */ /* 0x000fec0003800000 */
.L_x_18:
[----:B------:R-:W-:-:S07]  /*0360*/  MOV R8, 0x380 ;  /* 0x0000038000087802 */ /* 0x000fce0000000f00 */
[----:B------:R-:W-:Y:S05]  /*0370*/  CALL.REL.NOINC `($__internal_0_$__cuda_sm20_div_u64) ;  /* 0x0000000400e47944 */ /* 0x000fea0003c00000 */
[----:B------:R-:W-:Y:S02]  /*0380*/  IMAD.MOV.U32 R8, RZ, RZ, R6 ;  /* 0x000000ffff087224 */ /* 0x000fe400078e0006 */
[----:B------:R-:W-:-:S07]  /*0390*/  IMAD.MOV.U32 R9, RZ, RZ, R11 ;  /* 0x000000ffff097224 */ /* 0x000fce00078e000b */
.L_x_19:
[----:B------:R-:W-:Y:S05]  /*03a0*/  BSYNC.RECONVERGENT B0 ;  /* 0x0000000000007941 */ /* 0x000fea0003800200 */
.L_x_17:
[----:B------:R-:W-:Y:S01]  /*03b0*/  IADD3 R16, P1, PT, R8, R4, RZ ;  /* 0x0000000408107210 */ /* 0x000fe20007f3e0ff */
[----:B------:R-:W0:Y:S01]  /*03c0*/  LDCU.64 UR4, c[0x0][0x358] ;  /* 0x00006b00ff0477ac */ /* 0x000e220008000a00 */
[----:B------:R-:W-:Y:S02]  /*03d0*/  BSSY.RECONVERGENT B0, `(.L_x_20) ;  /* 0x0000027000007945 */ /* 0x000fe40003800200 */
[----:B------:R-:W-:Y:S01]  /*03e0*/  LOP3.LUT R4, R16, 0x3, RZ, 0xc0, !PT ;  /* 0x0000000310047812 */ /* 0x000fe200078ec0ff */
[----:B------:R-:W1:Y:S01]  /*03f0*/  LDCU UR8, c[0x0][0x398] ;  /* 0x00007300ff0877ac */ /* 0x000e620008000800 */
[----:B------:R-:W-:Y:S02]  /*0400*/  IMAD.X R18, RZ, RZ, R9, P1 ;  /* 0x000000ffff127224 */ /* 0x000fe400008e0609 */
[----:B------:R-:W-:Y:S01]  /*0410*/  ISETP.NE.U32.AND P0, PT, R4, 0x3, PT ;  /* 0x000000030400780c */ /* 0x000fe20003f05070 */
[----:B------:R-:W2:Y:S03]  /*0420*/  LDCU.64 UR10, c[0x0][0x388] ;  /* 0x00007100ff0a77ac */ /* 0x000ea60008000a00 */
[----:B------:R-:W-:Y:S01]  /*0430*/  ISETP.NE.AND.EX P0, PT, RZ, RZ, PT, P0 ;  /* 0x000000ffff00720c */ /* 0x000fe20003f05300 */
[----:B------:R-:W3:-:S12]  /*0440*/  LDCU.64 UR6, c[0x0][0x390] ;  /* 0x00007200ff0677ac */ /* 0x000ed80008000a00 */
[----:B01----:R-:W-:Y:S05]  /*0450*/  @!P0 BRA `(.L_x_21) ;  /* 0x0000000000788947 */ /* 0x003fea0003800000 */
[----:B------:R-:W0:Y:S01]  /*0460*/  LDC.64 R8, c[0x0][0x3a0] ;  /* 0x0000e800ff087b82 */ /* 0x000e220000000a00 */
[----:B------:R-:W-:Y:S01]  /*0470*/  VIADD R4, R16, 0x1 ;  /* 0x0000000110047836 */ /* 0x000fe20000000000 */
[C---:B------:R-:W-:Y:S01]  /*0480*/  SHF.L.U64.HI R14, R7.reuse, 0x2, R0 ;  /* 0x00000002070e7819 */ /* 0x040fe20000010200 */
[----:B------:R-:W-:Y:S01]  /*0490*/  IMAD.SHL.U32 R15, R7, 0x4, RZ ;  /* 0x00000004070f7824 */ /* 0x000fe200078e00ff */
[----:B------:R-:W-:Y:S02]  /*04a0*/  SHF.L.U64.HI R17, R2, 0x2, R5 ;  /* 0x0000000202117819 */ /* 0x000fe40000010205 */
[----:B------:R-:W-:-:S04]  /*04b0*/  LOP3.LUT R4, R4, 0x3, RZ, 0xc0, !PT ;  /* 0x0000000304047812 */ /* 0x000fc800078ec0ff */
[----:B------:R-:W-:-:S05]  /*04c0*/  IADD3 R4, P0, PT, RZ, -R4, RZ ;  /* 0x80000004ff047210 */ /* 0x000fca0007f1e0ff */
[----:B------:R-:W-:-:S08]  /*04d0*/  IMAD.X R6, RZ, RZ, -0x1, P0 ;  /* 0xffffffffff067424 */ /* 0x000fd000000e06ff */
.L_x_24:
[----:B-1-3--:R-:W-:-:S04]  /*04e0*/  IADD3 R10, P0, PT, R15, UR6, RZ ;  /* 0x000000060f0a7c10 */ /* 0x00afc8000ff1e0ff */
[----:B------:R-:W-:-:S05]  /*04f0*/  IADD3.X R11, PT, PT, R14, UR7, RZ, P0, !PT ;  /* 0x000000070e0b7c10 */ /* 0x000fca00087fe4ff */
[----:B------:R-:W3:Y:S01]  /*0500*/  LDG.E.CONSTANT R10, desc[UR4][R10.64] ;  /* 0x000000040a0a7981 */ /* 0x000ee2000c1e9900 */
[----:B------:R-:W-:Y:S01]  /*0510*/  IADD3 R4, P0, PT, R4, 0x1, RZ ;  /* 0x0000000104047810 */ /* 0x000fe20007f1e0ff */
[----:B------:R-:W-:Y:S01]  /*0520*/  BSSY.RECONVERGENT B1, `(.L_x_22) ;  /* 0x000000d000017945 */ /* 0x000fe20003800200 */
[----:B------:R-:W-:-:S03]  /*0530*/  IADD3 R7, P2, PT, R7, R2, RZ ;  /* 0x0000000207077210 */ /* 0x000fc60007f5e0ff */
[----:B------:R-:W-:Y:S01]  /*0540*/  IMAD.X R6, RZ, RZ, R6, P0 ;  /* 0x000000ffff067224 */ /* 0x000fe200000e0606 */
[----:B------:R-:W-:-:S04]  /*0550*/  ISETP.NE.U32.AND P0, PT, R4, RZ, PT ;  /* 0x000000ff0400720c */ /* 0x000fc80003f05070 */
[----:B------:R-:W-:Y:S02]  /*0560*/  ISETP.NE.AND.EX P0, PT, R6, RZ, PT, P0 ;  /* 0x000000ff0600720c */ /* 0x000fe40003f05300 */
[----:B---3--:R-:W-:-:S13]  /*0570*/  FSETP.GT.AND P1, PT, R10, UR8, PT ;  /* 0x000000080a007c0b */ /* 0x008fda000bf24000 */
[----:B------:R-:W-:Y:S05]  /*0580*/  @!P1 BRA `(.L_x_23) ;  /* 0x0000000000189947 */ /* 0x000fea0003800000 */
[----:B--2---:R-:W-:-:S04]  /*0590*/  IADD3 R12, P1, PT, R15, UR10, RZ ;  /* 0x0000000a0f0c7c10 */ /* 0x004fc8000ff3e0ff */
[----:B------:R-:W-:-:S05]  /*05a0*/  IADD3.X R13, PT, PT, R14, UR11, RZ, P1, !PT ;  /* 0x0000000b0e0d7c10 */ /* 0x000fca0008ffe4ff */
[----:B------:R-:W0:Y:S01]  /*05b0*/  LDG.E.CONSTANT R11, desc[UR4][R12.64] ;  /* 0x000000040c0b7981 */ /* 0x000e22000c1e9900 */
[----:B------:R-:W-:Y:S02]  /*05c0*/  IMAD.MOV.U32 R19, RZ, RZ, 0x1 ;  /* 0x00000001ff137424 */ /* 0x000fe400078e00ff */
[----:B0-----:R-:W-:-:S05]  /*05d0*/  IMAD.WIDE R10, R11, 0x4, R8 ;  /* 0x000000040b0a7825 */ /* 0x001fca00078e0208 */
[----:B------:R1:W-:Y:S02]  /*05e0*/  REDG.E.ADD.STRONG.GPU desc[UR4][R10.64], R19 ;  /* 0x000000130a00798e */ /* 0x0003e4000c12e104 */
.L_x_23:
[----:B--2---:R-:W-:Y:S05]  /*05f0*/  BSYNC.RECONVERGENT B1 ;  /* 0x0000000000017941 */ /* 0x004fea0003800200 */
.L_x_22:
[----:B------:R-:W-:Y:S01]  /*0600*/  LEA R15, P1, R2, R15, 0x2 ;  /* 0x0000000f020f7211 */ /* 0x000fe200078210ff */
[----:B------:R-:W-:-:S04]  /*0610*/  IMAD.X R0, R0, 0x1, R5, P2 ;  /* 0x0000000100007824 */ /* 0x000fc800010e0605 */
[----:B------:R-:W-:Y:S01]  /*0620*/  IMAD.X R14, R14, 0x1, R17, P1 ;  /* 0x000000010e0e7824 */ /* 0x000fe200008e0611 */
[----:B------:R-:W-:Y:S07]  /*0630*/  @P0 BRA `(.L_x_24) ;  /* 0xfffffffc00a80947 */ /* 0x000fee000383ffff */
.L_x_21:
[----:B--23--:R-:W-:Y:S05]  /*0640*/  BSYNC.RECONVERGENT B0 ;  /* 0x0000000000007941 */ /* 0x00cfea0003800200 */
.L_x_20:
[----:B------:R-:W-:-:S04]  /*0650*/  ISETP.GE.U32.AND P0, PT, R16, 0x3, PT ;  /* 0x000000031000780c */ /* 0x000fc80003f06070 */
[----:B------:R-:W-:-:S13]  /*0660*/  ISETP.GE.U32.AND.EX P0, PT, R18, RZ, PT, P0 ;  /* 0x000000ff1200720c */ /* 0x000fda0003f06100 */
[----:B------:R-:W-:Y:S05]  /*0670*/  @!P0 EXIT ;  /* 0x000000000000894d */ /* 0x000fea0003800000 */
[----:B------:R-:W2:Y:S01]  /*0680*/  LDC R4, c[0x0][0x398] ;  /* 0x0000e600ff047b82 */ /* 0x000ea20000000800 */
[C---:B------:R-:W-:Y:S01]  /*0690*/  SHF.L.U64.HI R6, R2.reuse, 0x2, R5 ;  /* 0x0000000202067819 */ /* 0x040fe20000010205 */
[----:B-1----:R-:W-:Y:S01]  /*06a0*/  IMAD.SHL.U32 R10, R2, 0x4, RZ ;  /* 0x00000004020a7824 */ /* 0x002fe200078e00ff */
[----:B------:R-:W1:Y:S01]  /*06b0*/  LDCU.64 UR8, c[0x0][0x388] ;  /* 0x00007100ff0877ac */ /* 0x000e620008000a00 */
[----:B------:R-:W3:Y:S04]  /*06c0*/  LDCU.64 UR6, c[0x0][0x390] ;  /* 0x00007200ff0677ac */ /* 0x000ee80008000a00 */
[----:B0-----:R-:W0:Y:S01]  /*06d0*/  LDC.64 R8, c[0x0][0x3a0] ;  /* 0x0000e800ff087b82 */ /* 0x001e220000000a00 */
[----:B------:R-:W4:Y:S02]  /*06e0*/  LDCU.64 UR10, c[0x0][0x380] ;  /* 0x00007000ff0a77ac */ /* 0x000f240008000a00 */
.L_x_33:
[C---:B------:R-:W-:Y:S01]  /*06f0*/  IMAD.SHL.U32 R20, R7.reuse, 0x4, RZ ;  /* 0x0000000407147824 */ /* 0x040fe200078e00ff */
[----:B------:R-:W-:-:S04]  /*0700*/  SHF.L.U64.HI R22, R7, 0x2, R0 ;  /* 0x0000000207167819 */ /* 0x000fc80000010200 */
[----:B---3--:R-:W-:-:S04]  /*0710*/  IADD3 R18, P0, PT, R20, UR6, RZ ;  /* 0x0000000614127c10 */ /* 0x008fc8000ff1e0ff */
[----:B------:R-:W-:Y:S02]  /*0720*/  IADD3.X R19, PT, PT, R22, UR7, RZ, P0, !PT ;  /* 0x0000000716137c10 */ /* 0x000fe400087fe4ff */
[----:B------:R-:W-:-:S05]  /*0730*/  IADD3 R16, P0, PT, R18, R10, RZ ;  /* 0x0000000a12107210 */ /* 0x000fca0007f1e0ff */
[--C-:B-12---:R-:W-:Y:S01]  /*0740*/  IMAD.X R17, R19, 0x1, R6.reuse, P0 ;  /* 0x0000000113117824 */ /* 0x106fe200000e0606 */
[----:B------:R-:W-:Y:S01]  /*0750*/  IADD3 R14, P0, PT, R16, R10, RZ ;  /* 0x0000000a100e7210 */ /* 0x000fe20007f1e0ff */
[----:B------:R-:W2:Y:S03]  /*0760*/  LDG.E.CONSTANT R19, desc[UR4][R18.64] ;  /* 0x0000000412137981 */ /* 0x000ea6000c1e9900 */
[----:B------:R-:W-:Y:S02]  /*0770*/  IADD3.X R15, PT, PT, R17, R6, RZ, P0, !PT ;  /* 0x00000006110f7210 */ /* 0x000fe400007fe4ff */
[----:B----4-:R-:W-:Y:S01]  /*0780*/  IADD3 R12, P0, PT, R14, R10, RZ ;  /* 0x0000000a0e0c7210 */ /* 0x010fe20007f1e0ff */
[----:B------:R-:W3:Y:S04]  /*0790*/  LDG.E.CONSTANT R17, desc[UR4][R16.64] ;  /* 0x0000000410117981 */ /* 0x000ee8000c1e9900 */
[----:B------:R-:W-:-:S02]  /*07a0*/  IMAD.X R13, R15, 0x1, R6, P0 ;  /* 0x000000010f0d7824 */ /* 0x000fc400000e0606 */
[----:B------:R-:W5:Y:S04]  /*07b0*/  LDG.E.CONSTANT R15, desc[UR4][R14.64] ;  /* 0x000000040e0f7981 */ /* 0x000f68000c1e9900 */
[----:B------:R-:W4:Y:S01]  /*07c0*/  LDG.E.CONSTANT R13, desc[UR4][R12.64] ;  /* 0x000000040c0d7981 */ /* 0x000f22000c1e9900 */
[-C--:B------:R-:W-:Y:S01]  /*07d0*/  IADD3 R21, P0, PT, R7, R2.reuse, RZ ;  /* 0x0000000207157210 */ /* 0x080fe20007f1e0ff */
[----:B------:R-:W-:Y:S03]  /*07e0*/  BSSY.RECONVERGENT B0, `(.L_x_25) ;  /* 0x000000e000007945 */ /* 0x000fe60003800200 */
[----:B------:R-:W-:-:S04]  /*07f0*/  IADD3 R11, P1, PT, R21, R2, RZ ;  /* 0x00000002150b7210 */ /* 0x000fc80007f3e0ff */
[----:B------:R-:W-:Y:S02]  /*0800*/  IADD3 R7, P5, PT, R11, R2, RZ ;  /* 0x000000020b077210 */ /* 0x000fe40007fbe0ff */
[-C--:B--2---:R-:W-:Y:S02]  /*0810*/  FSETP.GT.AND P6, PT, R19, R4.reuse, PT ;  /* 0x000000041300720b */ /* 0x084fe40003fc4000 */
[-C--:B---3--:R-:W-:Y:S02]  /*0820*/  FSETP.GT.AND P2, PT, R17, R4.reuse, PT ;  /* 0x000000041100720b */ /* 0x088fe40003f44000 */
[-C--:B-----5:R-:W-:Y:S02]  /*0830*/  FSETP.GT.AND P3, PT, R15, R4.reuse, PT ;  /* 0x000000040f00720b */ /* 0x0a0fe40003f64000 */
[----:B----4-:R-:W-:-:S07]  /*0840*/  FSETP.GT.AND P4, PT, R13, R4, PT ;  /* 0x000000040d00720b */ /* 0x010fce0003f84000 */
[----:B------:R-:W-:Y:S06]  /*0850*/  @!P6 BRA `(.L_x_26) ;  /* 0x000000000018e947 */ /* 0x000fec0003800000 */
[----:B-1----:R-:W-:-:S04]  /*0860*/  IADD3 R14, P6, PT, R20, UR8, RZ ;  /* 0x00000008140e7c10 */ /* 0x002fc8000ffde0ff */
[----:B------:R-:W-:-:S05]  /*0870*/  IADD3.X R15, PT, PT, R22, UR9, RZ, P6, !PT ;  /* 0x00000009160f7c10 */ /* 0x000fca000b7fe4ff */
[----:B------:R-:W0:Y:S01]  /*0880*/  LDG.E.CONSTANT R13, desc[UR4][R14.64] ;  /* 0x000000040e0d7981 */ /* 0x000e22000c1e9900 */
[----:B------:R-:W-:Y:S02]  /*0890*/  IMAD.MOV.U32 R17, RZ, RZ, 0x1 ;  /* 0x00000001ff117424 */ /* 0x000fe400078e00ff */
[----:B0-----:R-:W-:-:S05]  /*08a0*/  IMAD.WIDE R12, R13, 0x4, R8 ;  /* 0x000000040d0c7825 */ /* 0x001fca00078e0208 */
[----:B------:R2:W-:Y:S02]  /*08b0*/  REDG.E.ADD.STRONG.GPU desc[UR4][R12.64], R17 ;  /* 0x000000110c00798e */ /* 0x0005e4000c12e104 */
.L_x_26:
[----:B-1----:R-:W-:Y:S05]  /*08c0*/  BSYNC.RECONVERGENT B0 ;  /* 0x0000000000007941 */ /* 0x002fea0003800200 */
.L_x_25:
[----:B------:R-:W-:Y:S01]  /*08d0*/  BSSY.RECONVERGENT B0, `(.L_x_27) ;  /* 0x0000009000007945 */ /* 0x000fe20003800200 */
[----:B------:R-:W-:-:S03]  /*08e0*/  IMAD.X R0, R0, 0x1, R5, P0 ;  /* 0x0000000100007824 */ /* 0x000fc600000e0605 */
[----:B------:R-:W-:Y:S05]  /*08f0*/  @!P2 BRA `(.L_x_28) ;  /* 0x000000000018a947 */ /* 0x000fea0003800000 */
[----:B------:R-:W-:-:S04]  /*0900*/  LEA R14, P0, R21, UR8, 0x2 ;  /* 0x00000008150e7c11 */ /* 0x000fc8000f8010ff */
[----:B------:R-:W-:-:S05]  /*0910*/  LEA.HI.X R15, R21, UR9, R0, 0x2, P0 ;  /* 0x00000009150f7c11 */ /* 0x000fca00080f1400 */
[----:B--2---:R-:W0:Y:S01]  /*0920*/  LDG.E.CONSTANT R13, desc[UR4][R14.64] ;  /* 0x000000040e0d7981 */ /* 0x004e22000c1e9900 */
[----:B------:R-:W-:Y:S02]  /*0930*/  IMAD.MOV.U32 R17, RZ, RZ, 0x1 ;  /* 0x00000001ff117424 */ /* 0x000fe400078e00ff */
[----:B0-----:R-:W-:-:S05]  /*0940*/  IMAD.WIDE R12, R13, 0x4, R8 ;  /* 0x000000040d0c7825 */ /* 0x001fca00078e0208 */
[----:B------:R1:W-:Y:S02]  /*0950*/  REDG.E.ADD.STRONG.GPU desc[UR4][R12.64], R17 ;  /* 0x000000110c00798e */ /* 0x0003e4000c12e104 */
.L_x_28:
[----:B------:R-:W-:Y:S05]  /*0960*/  BSYNC.RECONVERGENT B0 ;  /* 0x0000000000007941 */ /* 0x000fea0003800200 */
.L_x_27:
[----:B------:R-:W-:Y:S01]  /*0970*/  BSSY.RECONVERGENT B0, `(.L_x_29) ;  /* 0x0000009000007945 */ /* 0x000fe20003800200 */
[----:B------:R-:W-:-:S03]  /*0980*/  IMAD.X R0, R0, 0x1, R5, P1 ;  /* 0x0000000100007824 */ /* 0x000fc600008e0605 */
[----:B------:R-:W-:Y:S05]  /*0990*/  @!P3 BRA `(.L_x_30) ;  /* 0x000000000018b947 */ /* 0x000fea0003800000 */
[----:B------:R-:W-:-:S04]  /*09a0*/  LEA R14, P0, R11, UR8, 0x2 ;  /* 0x000000080b0e7c11 */ /* 0x000fc8000f8010ff */
[----:B------:R-:W-:-:S05]  /*09b0*/  LEA.HI.X R15, R11, UR9, R0, 0x2, P0 ;  /* 0x000000090b0f7c11 */ /* 0x000fca00080f1400 */
[----:B-12---:R-:W0:Y:S01]  /*09c0*/  LDG.E.CONSTANT R13, desc[UR4][R14.64] ;  /* 0x000000040e0d7981 */ /* 0x006e22000c1e9900 */
[----:B------:R-:W-:Y:S02]  /*09d0*/  IMAD.MOV.U32 R11, RZ, RZ, 0x1 ;  /* 0x00000001ff0b7424 */ /* 0x000fe400078e00ff */
[----:B0-----:R-:W-:-:S05]  /*09e0*/  IMAD.WIDE R12, R13, 0x4, R8 ;  /* 0x000000040d0c7825 */ /* 0x001fca00078e0208 */
[----:B------:R3:W-:Y:S02]  /*09f0*/  REDG.E.ADD.STRONG.GPU desc[UR4][R12.64], R11 ;  /* 0x0000000b0c00798e */ /* 0x0007e4000c12e104 */
.L_x_30:
[----:B------:R-:W-:Y:S05]  /*0a00*/  BSYNC.RECONVERGENT B0 ;  /* 0x0000000000007941 */ /* 0x000fea0003800200 */
.L_x_29:
[----:B------:R-:W-:Y:S01]  /*0a10*/  BSSY.RECONVERGENT B0, `(.L_x_31) ;  /* 0x0000009000007945 */ /* 0x000fe20003800200 */
[----:B------:R-:W-:-:S03]  /*0a20*/  IMAD.X R0, R0, 0x1, R5, P5 ;  /* 0x0000000100007824 */ /* 0x000fc600028e0605 */
[----:B------:R-:W-:Y:S05]  /*0a30*/  @!P4 BRA `(.L_x_32) ;  /* 0x000000000018c947 */ /* 0x000fea0003800000 */
[----:B------:R-:W-:-:S04]  /*0a40*/  LEA R14, P0, R7, UR8, 0x2 ;  /* 0x00000008070e7c11 */ /* 0x000fc8000f8010ff */
[----:B------:R-:W-:-:S05]  /*0a50*/  LEA.HI.X R15, R7, UR9, R0, 0x2, P0 ;  /* 0x00000009070f7c11 */ /* 0x000fca00080f1400 */
[----:B-123--:R-:W0:Y:S01]  /*0a60*/  LDG.E.CONSTANT R13, desc[UR4][R14.64] ;  /* 0x000000040e0d7981 */ /* 0x00ee22000c1e9900 */
[----:B------:R-:W-:Y:S02]  /*0a70*/  IMAD.MOV.U32 R11, RZ, RZ, 0x1 ;  /* 0x00000001ff0b7424 */ /* 0x000fe400078e00ff */
[----:B0-----:R-:W-:-:S05]  /*0a80*/  IMAD.WIDE R12, R13, 0x4, R8 ;  /* 0x000000040d0c7825 */ /* 0x001fca00078e0208 */
[----:B------:R4:W-:Y:S02]  /*0a90*/  REDG.E.ADD.STRONG.GPU desc[UR4][R12.64], R11 ;  /* 0x0000000b0c00798e */ /* 0x0009e4000c12e104 */
.L_x_32:
[----:B------:R-:W-:Y:S05]  /*0aa0*/  BSYNC.RECONVERGENT B0 ;  /* 0x0000000000007941 */ /* 0x000fea0003800200 */
.L_x_31:
[----:B------:R-:W-:-:S05]  /*0ab0*/  IADD3 R7, P0, PT, R7, R2, RZ ;  /* 0x0000000207077210 */ /* 0x000fca0007f1e0ff */
[----:B------:R-:W-:Y:S01]  /*0ac0*/  IMAD.X R0, R0, 0x1, R5, P0 ;  /* 0x0000000100007824 */ /* 0x000fe200000e0605 */
[----:B------:R-:W-:-:S04]  /*0ad0*/  ISETP.GE.U32.AND P0, PT, R7, UR10, PT ;  /* 0x0000000a07007c0c */ /* 0x000fc8000bf06070 */
[----:B------:R-:W-:-:S13]  /*0ae0*/  ISETP.GE.AND.EX P0, PT, R0, UR11, PT, P0 ;  /* 0x0000000b00007c0c */ /* 0x000fda000bf06300 */
[----:B------:R-:W-:Y:S05]  /*0af0*/  @!P0 BRA `(.L_x_33) ;  /* 0xfffffff800fc8947 */ /* 0x000fea000383ffff */
[----:B------:R-:W-:Y:S05]  /*0b00*/  EXIT ;  /* 0x000000000000794d */ /* 0x000fea0003800000 */
        .weak           $__internal_0_$__cuda_sm20_div_u64
        .type           $__internal_0_$__cuda_sm20_div_u64,@function
        .size           $__internal_0_$__cuda_sm20_div_u64,(.L_x_35 - $__internal_0_$__cuda_sm20_div_u64)
$__internal_0_$__cuda_sm20_div_u64:
[----:B------:R-:W-:Y:S02]  /*0b10*/  IMAD.MOV.U32 R14, RZ, RZ, R2 ;  /* 0x000000ffff0e7224 */ /* 0x000fe400078e0002 */
[----:B------:R-:W-:-:S04]  /*0b20*/  IMAD.MOV.U32 R15, RZ, RZ, R5 ;  /* 0x000000ffff0f7224 */ /* 0x000fc800078e0005 */
[----:B------:R-:W0:Y:S08]  /*0b30*/  I2F.U64.RP R14, R14 ;  /* 0x0000000e000e7312 */ /* 0x000e300000309000 */
[----:B0-----:R-:W0:Y:S02]  /*0b40*/  MUFU.RCP R10, R14 ;  /* 0x0000000e000a7308 */ /* 0x001e240000001000 */
[----:B0-----:R-:W-:-:S06]  /*0b50*/  VIADD R10, R10, 0x1ffffffe ;  /* 0x1ffffffe0a0a7836 */ /* 0x001fcc0000000000 */
[----:B------:R-:W0:Y:S02]  /*0b60*/  F2I.U64.TRUNC R10, R10 ;  /* 0x0000000a000a7311 */ /* 0x000e24000020d800 */
[----:B0-----:R-:W-:-:S04]  /*0b70*/  IMAD.WIDE.U32 R12, R10, R2, RZ ;  /* 0x000000020a0c7225 */ /* 0x001fc800078e00ff */
[----:B------:R-:W-:Y:S01]  /*0b80*/  IMAD R13, R10, R5, R13 ;  /* 0x000000050a0d7224 */ /* 0x000fe200078e020d */
[----:B------:R-:W-:-:S03]  /*0b90*/  IADD3 R17, P0, PT, RZ, -R12, RZ ;  /* 0x8000000cff117210 */ /* 0x000fc60007f1e0ff */
[----:B------:R-:W-:Y:S02]  /*0ba0*/  IMAD R13, R11, R2, R13 ;  /* 0x000000020b0d7224 */ /* 0x000fe400078e020d */
[----:B------:R-:W-:-:S04]  /*0bb0*/  IMAD.HI.U32 R12, R10, R17, RZ ;  /* 0x000000110a0c7227 */ /* 0x000fc800078e00ff */
[----:B------:R-:W-:Y:S01]  /*0bc0*/  IMAD.X R19, RZ, RZ, ~R13, P0 ;  /* 0x000000ffff137224 */ /* 0x000fe200000e0e0d */
[----:B------:R-:W-:-:S03]  /*0bd0*/  MOV R13, R10 ;  /* 0x0000000a000d7202 */ /* 0x000fc60000000f00 */
[-C--:B------:R-:W-:Y:S02]  /*0be0*/  IMAD R15, R11, R19.reuse, RZ ;  /* 0x000000130b0f7224 */ /* 0x080fe400078e02ff */
[----:B------:R-:W-:-:S04]  /*0bf0*/  IMAD.WIDE.U32 R12, P0, R10, R19, R12 ;  /* 0x000000130a0c7225 */ /* 0x000fc8000780000c */
[----:B------:R-:W-:-:S04]  /*0c00*/  IMAD.HI.U32 R19, R11, R19, RZ ;  /* 0x000000130b137227 */ /* 0x000fc800078e00ff */
[----:B------:R-:W-:-:S05]  /*0c10*/  IMAD.HI.U32 R12, P1, R11, R17, R12 ;  /* 0x000000110b0c7227 */ /* 0x000fca000782000c */
[----:B------:R-:W-:Y:S01]  /*0c20*/  IADD3 R13, P2, PT, R15, R12, RZ ;  /* 0x0000000c0f0d7210 */ /* 0x000fe20007f5e0ff */
[----:B------:R-:W-:-:S04]  /*0c30*/  IMAD.X R12, R19, 0x1, R11, P0 ;  /* 0x00000001130c7824 */ /* 0x000fc800000e060b */
[----:B------:R-:W-:Y:S01]  /*0c40*/  IMAD.WIDE.U32 R10, R13, R2, RZ ;  /* 0x000000020d0a7225 */ /* 0x000fe200078e00ff */
[----:B------:R-:W-:-:S03]  /*0c50*/  IADD3.X R15, PT, PT, RZ, RZ, R12, P2, P1 ;  /* 0x000000ffff0f7210 */ /* 0x000fc600017e240c */
[----:B------:R-:W-:Y:S01]  /*0c60*/  IMAD R11, R13, R5, R11 ;  /* 0x000000050d0b7224 */ /* 0x000fe200078e020b */
[----:B------:R-:W-:-:S03]  /*0c70*/  IADD3 R17, P0, PT, RZ, -R10, RZ ;  /* 0x8000000aff117210 */ /* 0x000fc60007f1e0ff */
[----:B------:R-:W-:Y:S02]  /*0c80*/  IMAD R11, R15, R2, R11 ;  /* 0x000000020f0b7224 */ /* 0x000fe400078e020b */
[----:B------:R-:W-:-:S04]  /*0c90*/  IMAD.HI.U32 R12, R13, R17, RZ ;  /* 0x000000110d0c7227 */ /* 0x000fc800078e00ff */
[----:B------:R-:W-:Y:S02]  /*0ca0*/  IMAD.X R10, RZ, RZ, ~R11, P0 ;  /* 0x000000ffff0a7224 */ /* 0x000fe400000e0e0b */
[----:B------:R-:W-:Y:S02]  /*0cb0*/  IMAD.MOV.U32 R11, RZ, RZ, RZ ;  /* 0x000000ffff0b7224 */ /* 0x000fe400078e00ff */
[----:B------:R-:W-:-:S04]  /*0cc0*/  IMAD.WIDE.U32 R12, P0, R13, R10, R12 ;  /* 0x0000000a0d0c7225 */ /* 0x000fc8000780000c */
[C---:B------:R-:W-:Y:S02]  /*0cd0*/  IMAD R14, R15.reuse, R10, RZ ;  /* 0x0000000a0f0e7224 */ /* 0x040fe400078e02ff */
[----:B------:R-:W-:-:S04]  /*0ce0*/  IMAD.HI.U32 R13, P1, R15, R17, R12 ;  /* 0x000000110f0d7227 */ /* 0x000fc8000782000c */
[----:B------:R-:W-:Y:S01]  /*0cf0*/  IMAD.HI.U32 R10, R15, R10, RZ ;  /* 0x0000000a0f0a7227 */ /* 0x000fe200078e00ff */
[----:B------:R-:W-:-:S03]  /*0d00*/  IADD3 R13, P2, PT, R14, R13, RZ ;  /* 0x0000000d0e0d7210 */ /* 0x000fc60007f5e0ff */
[----:B------:R-:W-:Y:S02]  /*0d10*/  IMAD.X R15, R10, 0x1, R15, P0 ;  /* 0x000000010a0f7824 */ /* 0x000fe400000e060f */
[----:B------:R-:W-:-:S03]  /*0d20*/  IMAD.HI.U32 R10, R13, R9, RZ ;  /* 0x000000090d0a7227 */ /* 0x000fc600078e00ff */
[----:B------:R-:W-:Y:S01]  /*0d30*/  IADD3.X R15, PT, PT, RZ, RZ, R15, P2, P1 ;  /* 0x000000ffff0f7210 */ /* 0x000fe200017e240f */
[----:B------:R-:W-:-:S04]  /*0d40*/  IMAD.WIDE.U32 R10, R13, R6, R10 ;  /* 0x000000060d0a7225 */ /* 0x000fc800078e000a */
[C---:B------:R-:W-:Y:S02]  /*0d50*/  IMAD R13, R15.reuse, R6, RZ ;  /* 0x000000060f0d7224 */ /* 0x040fe400078e02ff */
[----:B------:R-:W-:-:S04]  /*0d60*/  IMAD.HI.U32 R10, P0, R15, R9, R10 ;  /* 0x000000090f0a7227 */ /* 0x000fc8000780000a */
[----:B------:R-:W-:Y:S01]  /*0d70*/  IMAD.HI.U32 R12, R15, R6, RZ ;  /* 0x000000060f0c7227 */ /* 0x000fe200078e00ff */
[----:B------:R-:W-:-:S03]  /*0d80*/  IADD3 R13, P1, PT, R13, R10, RZ ;  /* 0x0000000a0d0d7210 */ /* 0x000fc60007f3e0ff */
[----:B------:R-:W-:Y:S02]  /*0d90*/  IMAD.X R12, RZ, RZ, R12, P0 ;  /* 0x000000ffff0c7224 */ /* 0x000fe400000e060c */
[----:B------:R-:W-:-:S04]  /*0da0*/  IMAD.WIDE.U32 R10, R13, R2, RZ ;  /* 0x000000020d0a7225 */ /* 0x000fc800078e00ff */
[----:B------:R-:W-:Y:S01]  /*0db0*/  IMAD.X R15, RZ, RZ, R12, P1 ;  /* 0x000000ffff0f7224 */ /* 0x000fe200008e060c */
[----:B------:R-:W-:Y:S01]  /*0dc0*/  IADD3 R17, P1, PT, -R10, R9, RZ ;  /* 0x000000090a117210 */ /* 0x000fe20007f3e1ff */
[----:B------:R-:W-:-:S03]  /*0dd0*/  IMAD R11, R13, R5, R11 ;  /* 0x000000050d0b7224 */ /* 0x000fc600078e020b */
[-C--:B------:R-:W-:Y:S01]  /*0de0*/  ISETP.GE.U32.AND P0, PT, R17, R2.reuse, PT ;  /* 0x000000021100720c */ /* 0x080fe20003f06070 */
[----:B------:R-:W-:-:S04]  /*0df0*/  IMAD R11, R15, R2, R11 ;  /* 0x000000020f0b7224 */ /* 0x000fc800078e020b */
[----:B------:R-:W-:Y:S01]  /*0e00*/  IMAD.X R14, R6, 0x1, ~R11, P1 ;  /* 0x00000001060e7824 */ /* 0x000fe200008e0e0b */
[----:B------:R-:W-:Y:S02]  /*0e10*/  IADD3 R6, P2, PT, R13, 0x1, RZ ;  /* 0x000000010d067810 */ /* 0x000fe40007f5e0ff */
[----:B------:R-:W-:Y:S02]  /*0e20*/  IADD3 R9, P1, PT, -R2, R17, RZ ;  /* 0x0000001102097210 */ /* 0x000fe40007f3e1ff */
[C---:B------:R-:W-:Y:S01]  /*0e30*/  ISETP.GE.U32.AND.EX P0, PT, R14.reuse, R5, PT, P0 ;  /* 0x000000050e00720c */ /* 0x040fe20003f06100 */
[----:B------:R-:W-:Y:S02]  /*0e40*/  IMAD.X R10, RZ, RZ, R15, P2 ;  /* 0x000000ffff0a7224 */ /* 0x000fe400010e060f */
[----:B------:R-:W-:Y:S01]  /*0e50*/  IMAD.X R12, R14, 0x1, ~R5, P1 ;  /* 0x000000010e0c7824 */ /* 0x000fe200008e0e05 */
[----:B------:R-:W-:Y:S02]  /*0e60*/  SEL R13, R6, R13, P0 ;  /* 0x0000000d060d7207 */ /* 0x000fe40000000000 */
[----:B------:R-:W-:-:S02]  /*0e70*/  SEL R9, R9, R17, P0 ;  /* 0x0000001109097207 */ /* 0x000fc40000000000 */
[----:B------:R-:W-:Y:S02]  /*0e80*/  SEL R10, R10, R15, P0 ;  /* 0x0000000f0a0a7207 */ /* 0x000fe40000000000 */
[----:B------:R-:W-:Y:S02]  /*0e90*/  IADD3 R6, P2, PT, R13, 0x1, RZ ;  /* 0x000000010d067810 */ /* 0x000fe40007f5e0ff */
[----:B------:R-:W-:Y:S02]  /*0ea0*/  SEL R12, R12, R14, P0 ;  /* 0x0000000e0c0c7207 */ /* 0x000fe40000000000 */
[----:B------:R-:W-:Y:S01]  /*0eb0*/  ISETP.GE.U32.AND P0, PT, R9, R2, PT ;  /* 0x000000020900720c */ /* 0x000fe20003f06070 */
[----:B------:R-:W-:Y:S01]  /*0ec0*/  IMAD.X R11, RZ, RZ, R10, P2 ;  /* 0x000000ffff0b7224 */ /* 0x000fe200010e060a */
[----:B------:R-:W-:Y:S01]  /*0ed0*/  ISETP.NE.U32.AND P1, PT, R2, RZ, PT ;  /* 0x000000ff0200720c */ /* 0x000fe20003f25070 */
[----:B------:R-:W-:Y:S01]  /*0ee0*/  IMAD.MOV.U32 R9, RZ, RZ, 0x0 ;  /* 0x00000000ff097424 */ /* 0x000fe200078e00ff */
[----:B------:R-:W-:-:S02]  /*0ef0*/  ISETP.GE.U32.AND.EX P0, PT, R12, R5, PT, P0 ;  /* 0x000000050c00720c */ /* 0x000fc40003f06100 */
[----:B------:R-:W-:Y:S02]  /*0f00*/  ISETP.NE.AND.EX P1, PT, R5, RZ, PT, P1 ;  /* 0x000000ff0500720c */ /* 0x000fe40003f25310 */
[----:B------:R-:W-:Y:S02]  /*0f10*/  SEL R6, R6, R13, P0 ;  /* 0x0000000d06067207 */ /* 0x000fe40000000000 */
[----:B------:R-:W-:Y:S02]  /*0f20*/  SEL R11, R11, R10, P0 ;  /* 0x0000000a0b0b7207 */ /* 0x000fe40000000000 */
[----:B------:R-:W-:Y:S02]  /*0f30*/  SEL R6, R6, 0xffffffff, P1 ;  /* 0xffffffff06067807 */ /* 0x000fe40000800000 */
[----:B------:R-:W-:Y:S01]  /*0f40*/  SEL R11, R11, 0xffffffff, P1 ;  /* 0xffffffff0b0b7807 */ /* 0x000fe20000800000 */
[----:B------:R-:W-:Y:S06]  /*0f50*/  RET.REL.NODEC R8 `(_Z22k_count_cells_per_genexPKiPKffPi) ;  /* 0xfffffff008287950 */ /* 0x000fec0003c3ffff */
.L_x_34:
        /* <DEDUP_REMOVED lines=10> */
.L_x_35:


//--------------------- .nv.shared.reserved.0     --------------------------
	.section	.nv.shared.reserved.0,"aw",@nobits
	.weak		__nv_reservedSMEM_offset_0_alias
	.size		__nv_reservedSMEM_offset_0_alias, 0, 64
	.other		__nv_reservedSMEM_offset_0_alias,@"STO_CUDA_RESERVED_SHARED STV_DEFAULT"
__nv_reservedSMEM_offset_0_alias:
	.zero		0
	.zero		64


//--------------------- .nv.constant0._Z21k_max_per_gene_maskedxPKxPKiPKfPKhS6_Pf --------------------------
	.section	.nv.constant0._Z21k_max_per_gene_maskedxPKxPKiPKfPKhS6_Pf,"a",@progbits
	.sectionflags	@""
	.align	4
.nv.constant0._Z21k_max_per_gene_maskedxPKxPKiPKfPKhS6_Pf:
	.zero		952


//--------------------- .nv.constant0._Z16k_ngene_per_cellxPKxPKiPKfPKhPi --------------------------
	.section	.nv.constant0._Z16k_ngene_per_cellxPKxPKiPKfPKhPi,"a",@progbits
	.sectionflags	@""
	.align	4
.nv.constant0._Z16k_ngene_per_cellxPKxPKiPKfPKhPi:
	.zero		944


//--------------------- .nv.constant0._Z22k_count_cells_per_genexPKiPKffPi --------------------------
	.section	.nv.constant0._Z22k_count_cells_per_genexPKiPKffPi,"a",@progbits
	.sectionflags	@""
	.align	4
.nv.constant0._Z22k_count_cells_per_genexPKiPKffPi:
	.zero		936


//--------------------- SYMBOLS --------------------------

	.type		.nv.reservedSmem.offset0,@object
	.size		.nv.reservedSmem.offset0,0x4
